	.target	sm_100a

	.elftype	@"ET_EXEC"


//--------------------- .note.nv.tkinfo           --------------------------
	.section	.note.nv.tkinfo,"",@"SHT_NOTE"
	.sectionflags	@"SHF_NOTE_NV_TKINFO"
	.tkinfo
        /*0018*/ 	.word	0x00000002
        /*0030*/ 	.string	""
        /*0030*/ 	.string	"ptxas"
        /*0030*/ 	.string	"Cuda compilation tools, release 13.0, V13.0.88"
        /*0030*/ 	.string	"Build cuda_13.0.r13.0/compiler.36424714_0"
        /*0030*/ 	.string	"-arch sm_100a -m 64 "



//--------------------- .note.nv.cuinfo           --------------------------
	.section	.note.nv.cuinfo,"",@"SHT_NOTE"
	.sectionflags	@"SHF_NOTE_NV_CUINFO"
        /*0018*/ 	.short	0x0002
        /*001a*/ 	.short	0x0064
        /*001c*/ 	.short	0x0082
	.zero		2


//--------------------- .nv.info                  --------------------------
	.section	.nv.info,"",@"SHT_CUDA_INFO"
	.align	4


	//----- nvinfo : EIATTR_REGCOUNT
	.align		4
        /*0000*/ 	.byte	0x04, 0x2f
        /*0002*/ 	.short	(.L_19 - .L_18)
	.align		4
.L_18:
        /*0004*/ 	.word	index@(_ZN7cutlass13device_kernelINS_4gemm6kernel13GemmUniversalIN4cute5tupleIJiiiiEEENS1_10collective13CollectiveMmaINS1_35MainloopSm100TmaUmmaWarpSpecializedILi5ELi2ELi4ENS5_IJNS4_1CILi1EEENSA_ILi2EEESB_EEEEENS5_IJNSA_ILi64EEESF_NSA_ILi32EEEEEENS_10bfloat16_tENS5_IJlSB_lEEESI_SJ_NS4_8TiledMMAINS4_8MMA_AtomIJNS4_20SM100_MMA_F16BF16_SSISI_SI_fLi64ELi64ELNS4_4UMMA5MajorE0ELSO_0ELNSN_7ScaleInE0ELSP_0EEEEEENS4_6LayoutINS5_IJSB_SB_SB_EEENS5_IJNSA_ILi0EEESU_SU_EEEEENS5_IJNS4_10UnderscoreESX_SX_EEEEENS4_23SM90_TMA_LOAD_MULTICASTENS4_14ComposedLayoutINS4_7SwizzleILi2ELi4ELi3EEENS4_18smem_ptr_flag_bitsILi16EEENSS_INS5_IJNSA_ILi8EEESG_EEENS5_IJSG_SB_EEEEEEEvNS4_8identityENS4_13SM90_TMA_LOADES1A_vS1B_EENS_8epilogue10collective18CollectiveEpilogueINS1E_23Sm100TmaWarpSpecializedILi3ELi2ELi16ELb1ELb0EEEJSH_NS5_IJNSS_ISF_SB_EENSS_ISG_SB_EEEEESI_SJ_SI_SJ_NS1E_6fusion15FusionCallbacksIS1I_NS1M_17LinearCombinationISI_fSI_fLNS_15FloatRoundStyleE2EEESH_S1L_JEEENS4_5SM1004TMEM4LOAD26SM100_TMEM_LOAD_16dp256b4xES1C_S1A_NS4_17SM75_U32x4_LDSM_NENS4_14SM90_TMA_STOREES1A_NS4_17SM90_U32x4_STSM_NENS4_39AutoVectorizingCopyWithAssumedAlignmentILi128EEEEEEvvEEEEvNT_6ParamsE)
        /*0008*/ 	.word	0x00000045


	//----- nvinfo : EIATTR_FRAME_SIZE
	.align		4
.L_19:
        /*000c*/ 	.byte	0x04, 0x11
        /*000e*/ 	.short	(.L_21 - .L_20)
	.align		4
.L_20:
        /*0010*/ 	.word	index@($__internal_2_$__cuda_sm10x_tcgen05_guardrail_trap_unallocated_columns_being_dealloced)
        /*0014*/ 	.word	0x00000000


	//----- nvinfo : EIATTR_FRAME_SIZE
	.align		4
.L_21:
        /*0018*/ 	.byte	0x04, 0x11
        /*001a*/ 	.short	(.L_23 - .L_22)
	.align		4
.L_22:
        /*001c*/ 	.word	index@($__internal_1_$__cuda_sm10x_tcgen05_guardrail_trap_phase_invalid_during_alloc)
        /*0020*/ 	.word	0x00000000


	//----- nvinfo : EIATTR_FRAME_SIZE
	.align		4
.L_23:
        /*0024*/ 	.byte	0x04, 0x11
        /*0026*/ 	.short	(.L_25 - .L_24)
	.align		4
.L_24:
        /*0028*/ 	.word	index@($__internal_0_$__cuda_sm10x_tcgen05_guardrail_trap_col_being_dealloced_not_returned_by_alloc)
        /*002c*/ 	.word	0x00000000


	//----- nvinfo : EIATTR_FRAME_SIZE
	.align		4
.L_25:
        /*0030*/ 	.byte	0x04, 0x11
        /*0032*/ 	.short	(.L_27 - .L_26)
	.align		4
.L_26:
        /*0034*/ 	.word	index@(_ZN7cutlass13device_kernelINS_4gemm6kernel13GemmUniversalIN4cute5tupleIJiiiiEEENS1_10collective13CollectiveMmaINS1_35MainloopSm100TmaUmmaWarpSpecializedILi5ELi2ELi4ENS5_IJNS4_1CILi1EEENSA_ILi2EEESB_EEEEENS5_IJNSA_ILi64EEESF_NSA_ILi32EEEEEENS_10bfloat16_tENS5_IJlSB_lEEESI_SJ_NS4_8TiledMMAINS4_8MMA_AtomIJNS4_20SM100_MMA_F16BF16_SSISI_SI_fLi64ELi64ELNS4_4UMMA5MajorE0ELSO_0ELNSN_7ScaleInE0ELSP_0EEEEEENS4_6LayoutINS5_IJSB_SB_SB_EEENS5_IJNSA_ILi0EEESU_SU_EEEEENS5_IJNS4_10UnderscoreESX_SX_EEEEENS4_23SM90_TMA_LOAD_MULTICASTENS4_14ComposedLayoutINS4_7SwizzleILi2ELi4ELi3EEENS4_18smem_ptr_flag_bitsILi16EEENSS_INS5_IJNSA_ILi8EEESG_EEENS5_IJSG_SB_EEEEEEEvNS4_8identityENS4_13SM90_TMA_LOADES1A_vS1B_EENS_8epilogue10collective18CollectiveEpilogueINS1E_23Sm100TmaWarpSpecializedILi3ELi2ELi16ELb1ELb0EEEJSH_NS5_IJNSS_ISF_SB_EENSS_ISG_SB_EEEEESI_SJ_SI_SJ_NS1E_6fusion15FusionCallbacksIS1I_NS1M_17LinearCombinationISI_fSI_fLNS_15FloatRoundStyleE2EEESH_S1L_JEEENS4_5SM1004TMEM4LOAD26SM100_TMEM_LOAD_16dp256b4xES1C_S1A_NS4_17SM75_U32x4_LDSM_NENS4_14SM90_TMA_STOREES1A_NS4_17SM90_U32x4_STSM_NENS4_39AutoVectorizingCopyWithAssumedAlignmentILi128EEEEEEvvEEEEvNT_6ParamsE)
        /*0038*/ 	.word	0x00000000


	//----- nvinfo : EIATTR_MIN_STACK_SIZE
	.align		4
.L_27:
        /*003c*/ 	.byte	0x04, 0x12
        /*003e*/ 	.short	(.L_29 - .L_28)
	.align		4
.L_28:
        /*0040*/ 	.word	index@(_ZN7cutlass13device_kernelINS_4gemm6kernel13GemmUniversalIN4cute5tupleIJiiiiEEENS1_10collective13CollectiveMmaINS1_35MainloopSm100TmaUmmaWarpSpecializedILi5ELi2ELi4ENS5_IJNS4_1CILi1EEENSA_ILi2EEESB_EEEEENS5_IJNSA_ILi64EEESF_NSA_ILi32EEEEEENS_10bfloat16_tENS5_IJlSB_lEEESI_SJ_NS4_8TiledMMAINS4_8MMA_AtomIJNS4_20SM100_MMA_F16BF16_SSISI_SI_fLi64ELi64ELNS4_4UMMA5MajorE0ELSO_0ELNSN_7ScaleInE0ELSP_0EEEEEENS4_6LayoutINS5_IJSB_SB_SB_EEENS5_IJNSA_ILi0EEESU_SU_EEEEENS5_IJNS4_10UnderscoreESX_SX_EEEEENS4_23SM90_TMA_LOAD_MULTICASTENS4_14ComposedLayoutINS4_7SwizzleILi2ELi4ELi3EEENS4_18smem_ptr_flag_bitsILi16EEENSS_INS5_IJNSA_ILi8EEESG_EEENS5_IJSG_SB_EEEEEEEvNS4_8identityENS4_13SM90_TMA_LOADES1A_vS1B_EENS_8epilogue10collective18CollectiveEpilogueINS1E_23Sm100TmaWarpSpecializedILi3ELi2ELi16ELb1ELb0EEEJSH_NS5_IJNSS_ISF_SB_EENSS_ISG_SB_EEEEESI_SJ_SI_SJ_NS1E_6fusion15FusionCallbacksIS1I_NS1M_17LinearCombinationISI_fSI_fLNS_15FloatRoundStyleE2EEESH_S1L_JEEENS4_5SM1004TMEM4LOAD26SM100_TMEM_LOAD_16dp256b4xES1C_S1A_NS4_17SM75_U32x4_LDSM_NENS4_14SM90_TMA_STOREES1A_NS4_17SM90_U32x4_STSM_NENS4_39AutoVectorizingCopyWithAssumedAlignmentILi128EEEEEEvvEEEEvNT_6ParamsE)
        /*0044*/ 	.word	0x00000000
.L_29:


//--------------------- .nv.compat                --------------------------
	.section	.nv.compat,"",@"SHT_CUDA_COMPAT_INFO"
	.align	4
        /*0000*/ 	.byte	0x02, 0x09, 0x01, 0x00, 0x02, 0x02, 0x02, 0x00, 0x02, 0x05, 0x05, 0x00, 0x03, 0x07, 0x01, 0x01
        /*0010*/ 	.byte	0x02, 0x03, 0x01, 0x00, 0x02, 0x06, 0x01, 0x00, 0x04, 0x0b, 0x08, 0x00, 0x09, 0x00, 0x00, 0x00
        /*0020*/ 	.byte	0x00, 0x00, 0x00, 0x00


//--------------------- .nv.info._ZN7cutlass13device_kernelINS_4gemm6kernel13GemmUniversalIN4cute5tupleIJiiiiEEENS1_10collective13CollectiveMmaINS1_35MainloopSm100TmaUmmaWarpSpecializedILi5ELi2ELi4ENS5_IJNS4_1CILi1EEENSA_ILi2EEESB_EEEEENS5_IJNSA_ILi64EEESF_NSA_ILi32EEEEEENS_10bfloat16_tENS5_IJlSB_lEEESI_SJ_NS4_8TiledMMAINS4_8MMA_AtomIJNS4_20SM100_MMA_F16BF16_SSISI_SI_fLi64ELi64ELNS4_4UMMA5MajorE0ELSO_0ELNSN_7ScaleInE0ELSP_0EEEEEENS4_6LayoutINS5_IJSB_SB_SB_EEENS5_IJNSA_ILi0EEESU_SU_EEEEENS5_IJNS4_10UnderscoreESX_SX_EEEEENS4_23SM90_TMA_LOAD_MULTICASTENS4_14ComposedLayoutINS4_7SwizzleILi2ELi4ELi3EEENS4_18smem_ptr_flag_bitsILi16EEENSS_INS5_IJNSA_ILi8EEESG_EEENS5_IJSG_SB_EEEEEEEvNS4_8identityENS4_13SM90_TMA_LOADES1A_vS1B_EENS_8epilogue10collective18CollectiveEpilogueINS1E_23Sm100TmaWarpSpecializedILi3ELi2ELi16ELb1ELb0EEEJSH_NS5_IJNSS_ISF_SB_EENSS_ISG_SB_EEEEESI_SJ_SI_SJ_NS1E_6fusion15FusionCallbacksIS1I_NS1M_17LinearCombinationISI_fSI_fLNS_15FloatRoundStyleE2EEESH_S1L_JEEENS4_5SM1004TMEM4LOAD26SM100_TMEM_LOAD_16dp256b4xES1C_S1A_NS4_17SM75_U32x4_LDSM_NENS4_14SM90_TMA_STOREES1A_NS4_17SM90_U32x4_STSM_NENS4_39AutoVectorizingCopyWithAssumedAlignmentILi128EEEEEEvvEEEEvNT_6ParamsE --------------------------
	.section	.nv.info._ZN7cutlass13device_kernelINS_4gemm6kernel13GemmUniversalIN4cute5tupleIJiiiiEEENS1_10collective13CollectiveMmaINS1_35MainloopSm100TmaUmmaWarpSpecializedILi5ELi2ELi4ENS5_IJNS4_1CILi1EEENSA_ILi2EEESB_EEEEENS5_IJNSA_ILi64EEESF_NSA_ILi32EEEEEENS_10bfloat16_tENS5_IJlSB_lEEESI_SJ_NS4_8TiledMMAINS4_8MMA_AtomIJNS4_20SM100_MMA_F16BF16_SSISI_SI_fLi64ELi64ELNS4_4UMMA5MajorE0ELSO_0ELNSN_7ScaleInE0ELSP_0EEEEEENS4_6LayoutINS5_IJSB_SB_SB_EEENS5_IJNSA_ILi0EEESU_SU_EEEEENS5_IJNS4_10UnderscoreESX_SX_EEEEENS4_23SM90_TMA_LOAD_MULTICASTENS4_14ComposedLayoutINS4_7SwizzleILi2ELi4ELi3EEENS4_18smem_ptr_flag_bitsILi16EEENSS_INS5_IJNSA_ILi8EEESG_EEENS5_IJSG_SB_EEEEEEEvNS4_8identityENS4_13SM90_TMA_LOADES1A_vS1B_EENS_8epilogue10collective18CollectiveEpilogueINS1E_23Sm100TmaWarpSpecializedILi3ELi2ELi16ELb1ELb0EEEJSH_NS5_IJNSS_ISF_SB_EENSS_ISG_SB_EEEEESI_SJ_SI_SJ_NS1E_6fusion15FusionCallbacksIS1I_NS1M_17LinearCombinationISI_fSI_fLNS_15FloatRoundStyleE2EEESH_S1L_JEEENS4_5SM1004TMEM4LOAD26SM100_TMEM_LOAD_16dp256b4xES1C_S1A_NS4_17SM75_U32x4_LDSM_NENS4_14SM90_TMA_STOREES1A_NS4_17SM90_U32x4_STSM_NENS4_39AutoVectorizingCopyWithAssumedAlignmentILi128EEEEEEvvEEEEvNT_6ParamsE,"",@"SHT_CUDA_INFO"
	.sectionflags	@""
	.align	4


	//----- nvinfo : EIATTR_CUDA_API_VERSION
	.align		4
        /*0000*/ 	.byte	0x04, 0x37
        /*0002*/ 	.short	(.L_31 - .L_30)
.L_30:
        /*0004*/ 	.word	0x00000082


	//----- nvinfo : EIATTR_KPARAM_INFO
	.align		4
.L_31:
        /*0008*/ 	.byte	0x04, 0x17
        /*000a*/ 	.short	(.L_33 - .L_32)
.L_32:
        /*000c*/ 	.word	0x00000000
        /*0010*/ 	.short	0x0000
        /*0012*/ 	.short	0x0000
        /*0014*/ 	.byte	0x00, 0xf0, 0x01, 0x20


	//----- nvinfo : EIATTR_AT_ENTRY_FRAGMENTS
	.align		4
.L_33:
        /*0018*/ 	.byte	0x04, 0x4f
        /*001a*/ 	.short	(.L_35 - .L_34)


	//   ....[0]....
.L_34:
        /*001c*/ 	.word	0x00000006


	//----- nvinfo : EIATTR_RESERVED_SMEM_USED
	.align		4
.L_35:
        /*0020*/ 	.byte	0x01, 0x41
	.zero		2


	//----- nvinfo : EIATTR_SPARSE_MMA_MASK
	.align		4
        /*0024*/ 	.byte	0x03, 0x50
        /*0026*/ 	.short	0x0000


	//----- nvinfo : EIATTR_TCGEN05_1CTA_USED
	.align		4
        /*0028*/ 	.byte	0x01, 0x51
	.zero		2


	//----- nvinfo : EIATTR_MAXREG_COUNT
	.align		4
        /*002c*/ 	.byte	0x03, 0x1b
        /*002e*/ 	.short	0x00ff


	//----- nvinfo : EIATTR_NUM_BARRIERS
	.align		4
        /*0030*/ 	.byte	0x02, 0x4c
        /*0032*/ 	.byte	0x07
	.zero		1


	//----- nvinfo : EIATTR_EXTERNS
	.align		4
        /*0034*/ 	.byte	0x04, 0x0f
        /*0036*/ 	.short	(.L_37 - .L_36)


	//   ....[0]....
	.align		4
.L_36:
        /*0038*/ 	.word	index@(__assertfail)


	//----- nvinfo : EIATTR_MERCURY_ISA_VERSION
	.align		4
.L_37:
        /*003c*/ 	.byte	0x03, 0x5f
        /*003e*/ 	.short	0x0101


	//----- nvinfo : EIATTR_INT_WARP_WIDE_INSTR_OFFSETS
	.align		4
        /*0040*/ 	.byte	0x04, 0x31
        /*0042*/ 	.short	(.L_39 - .L_38)


	//   ....[0]....
.L_38:
        /*0044*/ 	.word	0x00003cb0


	//   ....[1]....
        /*0048*/ 	.word	0x00003ce0


	//   ....[2]....
        /*004c*/ 	.word	0x00003d00


	//   ....[3]....
        /*0050*/ 	.word	0x000048d0


	//   ....[4]....
        /*0054*/ 	.word	0x00004950


	//   ....[5]....
        /*0058*/ 	.word	0x00004a50


	//   ....[6]....
        /*005c*/ 	.word	0x00004b60


	//----- nvinfo : EIATTR_COOP_GROUP_MASK_REGIDS
	.align		4
.L_39:
        /*0060*/ 	.byte	0x04, 0x29
        /*0062*/ 	.short	(.L_41 - .L_40)


	//   ....[0]....
.L_40:
        /*0064*/ 	.word	0xffffffff


	//   ....[1]....
        /*0068*/ 	.word	0xffffffff


	//   ....[2]....
        /*006c*/ 	.word	0xffffffff


	//   ....[3]....
        /*0070*/ 	.word	0xffffffff


	//   ....[4]....
        /*0074*/ 	.word	0xffffffff


	//   ....[5]....
        /*0078*/ 	.word	0xffffffff


	//   ....[6]....
        /*007c*/ 	.word	0xffffffff


	//   ....[7]....
        /*0080*/ 	.word	0xffffffff


	//   ....[8]....
        /*0084*/ 	.word	0xffffffff


	//   ....[9]....
        /*0088*/ 	.word	0xffffffff


	//   ....[10]....
        /*008c*/ 	.word	0xffffffff


	//   ....[11]....
        /*0090*/ 	.word	0xffffffff


	//   ....[12]....
        /*0094*/ 	.word	0xffffffff


	//   ....[13]....
        /*0098*/ 	.word	0xffffffff


	//----- nvinfo : EIATTR_COOP_GROUP_INSTR_OFFSETS
	.align		4
.L_41:
        /*009c*/ 	.byte	0x04, 0x28
        /*009e*/ 	.short	(.L_43 - .L_42)


	//   ....[0]....
.L_42:
        /*00a0*/ 	.word	0x00000080


	//   ....[1]....
        /*00a4*/ 	.word	0x000004f0


	//   ....[2]....
        /*00a8*/ 	.word	0x000006c0


	//   ....[3]....
        /*00ac*/ 	.word	0x00000840


	//   ....[4]....
        /*00b0*/ 	.word	0x00000940


	//   ....[5]....
        /*00b4*/ 	.word	0x00000ab0


	//   ....[6]....
        /*00b8*/ 	.word	0x00000c50


	//   ....[7]....
        /*00bc*/ 	.word	0x00000e00


	//   ....[8]....
        /*00c0*/ 	.word	0x00002030


	//   ....[9]....
        /*00c4*/ 	.word	0x00002f80


	//   ....[10]....
        /*00c8*/ 	.word	0x00003190


	//   ....[11]....
        /*00cc*/ 	.word	0x000031c0


	//   ....[12]....
        /*00d0*/ 	.word	0x00003b90


	//   ....[13]....
        /*00d4*/ 	.word	0x00003dc0


	//----- nvinfo : EIATTR_VRC_CTA_INIT_COUNT
	.align		4
.L_43:
        /*00d8*/ 	.byte	0x02, 0x4a
        /*00da*/ 	.byte	0x80
	.zero		1


	//----- nvinfo : EIATTR_SYSCALL_OFFSETS
	.align		4
        /*00dc*/ 	.byte	0x04, 0x46
        /*00de*/ 	.short	(.L_45 - .L_44)


	//   ....[0]....
.L_44:
        /*00e0*/ 	.word	0x00005860


	//   ....[1]....
        /*00e4*/ 	.word	0x00005950


	//   ....[2]....
        /*00e8*/ 	.word	0x00006190


	//   ....[3]....
        /*00ec*/ 	.word	0x00006ae0


	//----- nvinfo : EIATTR_MBARRIER_INSTR_OFFSETS
	.align		4
.L_45:
        /*00f0*/ 	.byte	0x04, 0x39
        /*00f2*/ 	.short	(.L_47 - .L_46)


	//   ....[0]....
.L_46:
        /*00f4*/ 	.word	0x00000610
        /*00f8*/ 	.word	0x000000ff
        /*00fc*/ 	.word	0x00000000
        /*0100*/ 	.short	0x0100
        /*0102*/ 	.byte	0x04
	.zero		1


	//   ....[1]....
        /*0104*/ 	.word	0x00000620
        /*0108*/ 	.word	0x000000ff
        /*010c*/ 	.word	0x00000028
        /*0110*/ 	.short	0x0100
        /*0112*/ 	.byte	0x04
	.zero		1


	//   ....[2]....
        /*0114*/ 	.word	0x00000630
        /*0118*/ 	.word	0x000000ff
        /*011c*/ 	.word	0x00000008
        /*0120*/ 	.short	0x0100
        /*0122*/ 	.byte	0x04
	.zero		1


	//   ....[3]....
        /*0124*/ 	.word	0x00000640
        /*0128*/ 	.word	0x000000ff
        /*012c*/ 	.word	0x00000030
        /*0130*/ 	.short	0x0100
        /*0132*/ 	.byte	0x04
	.zero		1


	//   ....[4]....
        /*0134*/ 	.word	0x00000650
        /*0138*/ 	.word	0x000000ff
        /*013c*/ 	.word	0x00000010
        /*0140*/ 	.short	0x0100
        /*0142*/ 	.byte	0x04
	.zero		1


	//   ....[5]....
        /*0144*/ 	.word	0x00000660
        /*0148*/ 	.word	0x000000ff
        /*014c*/ 	.word	0x00000038
        /*0150*/ 	.short	0x0100
        /*0152*/ 	.byte	0x04
	.zero		1


	//   ....[6]....
        /*0154*/ 	.word	0x00000670
        /*0158*/ 	.word	0x000000ff
        /*015c*/ 	.word	0x00000018
        /*0160*/ 	.short	0x0100
        /*0162*/ 	.byte	0x04
	.zero		1


	//   ....[7]....
        /*0164*/ 	.word	0x00000680
        /*0168*/ 	.word	0x000000ff
        /*016c*/ 	.word	0x00000040
        /*0170*/ 	.short	0x0100
        /*0172*/ 	.byte	0x04
	.zero		1


	//   ....[8]....
        /*0174*/ 	.word	0x00000690
        /*0178*/ 	.word	0x000000ff
        /*017c*/ 	.word	0x00000020
        /*0180*/ 	.short	0x0100
        /*0182*/ 	.byte	0x04
	.zero		1


	//   ....[9]....
        /*0184*/ 	.word	0x000006a0
        /*0188*/ 	.word	0x000000ff
        /*018c*/ 	.word	0x00000048
        /*0190*/ 	.short	0x0100
        /*0192*/ 	.byte	0x04
	.zero		1


	//   ....[10]....
        /*0194*/ 	.word	0x000007d0
        /*0198*/ 	.word	0x000000ff
        /*019c*/ 	.word	0x00000050
        /*01a0*/ 	.short	0x0100
        /*01a2*/ 	.byte	0x04
	.zero		1


	//   ....[11]....
        /*01a4*/ 	.word	0x000007e0
        /*01a8*/ 	.word	0x000000ff
        /*01ac*/ 	.word	0x00000068
        /*01b0*/ 	.short	0x0100
        /*01b2*/ 	.byte	0x04
	.zero		1


	//   ....[12]....
        /*01b4*/ 	.word	0x000007f0
        /*01b8*/ 	.word	0x000000ff
        /*01bc*/ 	.word	0x00000058
        /*01c0*/ 	.short	0x0100
        /*01c2*/ 	.byte	0x04
	.zero		1


	//   ....[13]....
        /*01c4*/ 	.word	0x00000800
        /*01c8*/ 	.word	0x000000ff
        /*01cc*/ 	.word	0x00000070
        /*01d0*/ 	.short	0x0100
        /*01d2*/ 	.byte	0x04
	.zero		1


	//   ....[14]....
        /*01d4*/ 	.word	0x00000810
        /*01d8*/ 	.word	0x000000ff
        /*01dc*/ 	.word	0x00000060
        /*01e0*/ 	.short	0x0100
        /*01e2*/ 	.byte	0x04
	.zero		1


	//   ....[15]....
        /*01e4*/ 	.word	0x00000820
        /*01e8*/ 	.word	0x000000ff
        /*01ec*/ 	.word	0x00000078
        /*01f0*/ 	.short	0x0100
        /*01f2*/ 	.byte	0x04
	.zero		1


	//   ....[16]....
        /*01f4*/ 	.word	0x00000910
        /*01f8*/ 	.word	0x000000ff
        /*01fc*/ 	.word	0x00000080
        /*0200*/ 	.short	0x0100
        /*0202*/ 	.byte	0x06
	.zero		1


	//   ....[17]....
        /*0204*/ 	.word	0x00000920
        /*0208*/ 	.word	0x000000ff
        /*020c*/ 	.word	0x00000088
        /*0210*/ 	.short	0x0100
        /*0212*/ 	.byte	0x06
	.zero		1


	//   ....[18]....
        /*0214*/ 	.word	0x00000a60
        /*0218*/ 	.word	0x000000ff
        /*021c*/ 	.word	0x00000090
        /*0220*/ 	.short	0x0100
        /*0222*/ 	.byte	0x06
	.zero		1


	//   ....[19]....
        /*0224*/ 	.word	0x00000a70
        /*0228*/ 	.word	0x000000ff
        /*022c*/ 	.word	0x000000a0
        /*0230*/ 	.short	0x0100
        /*0232*/ 	.byte	0x06
	.zero		1


	//   ....[20]....
        /*0234*/ 	.word	0x00000a80
        /*0238*/ 	.word	0x000000ff
        /*023c*/ 	.word	0x00000098
        /*0240*/ 	.short	0x0100
        /*0242*/ 	.byte	0x06
	.zero		1


	//   ....[21]....
        /*0244*/ 	.word	0x00000a90
        /*0248*/ 	.word	0x000000ff
        /*024c*/ 	.word	0x000000a8
        /*0250*/ 	.short	0x0100
        /*0252*/ 	.byte	0x06
	.zero		1


	//   ....[22]....
        /*0254*/ 	.word	0x00000bc0
        /*0258*/ 	.word	0x000000ff
        /*025c*/ 	.word	0x000000b0
        /*0260*/ 	.short	0x0100
        /*0262*/ 	.byte	0x04
	.zero		1


	//   ....[23]....
        /*0264*/ 	.word	0x00000bd0
        /*0268*/ 	.word	0x000000ff
        /*026c*/ 	.word	0x000000d0
        /*0270*/ 	.short	0x0100
        /*0272*/ 	.byte	0x04
	.zero		1


	//   ....[24]....
        /*0274*/ 	.word	0x00000be0
        /*0278*/ 	.word	0x000000ff
        /*027c*/ 	.word	0x000000b8
        /*0280*/ 	.short	0x0100
        /*0282*/ 	.byte	0x04
	.zero		1


	//   ....[25]....
        /*0284*/ 	.word	0x00000bf0
        /*0288*/ 	.word	0x000000ff
        /*028c*/ 	.word	0x000000d8
        /*0290*/ 	.short	0x0100
        /*0292*/ 	.byte	0x04
	.zero		1


	//   ....[26]....
        /*0294*/ 	.word	0x00000c00
        /*0298*/ 	.word	0x000000ff
        /*029c*/ 	.word	0x000000c0
        /*02a0*/ 	.short	0x0100
        /*02a2*/ 	.byte	0x04
	.zero		1


	//   ....[27]....
        /*02a4*/ 	.word	0x00000c10
        /*02a8*/ 	.word	0x000000ff
        /*02ac*/ 	.word	0x000000e0
        /*02b0*/ 	.short	0x0100
        /*02b2*/ 	.byte	0x04
	.zero		1


	//   ....[28]....
        /*02b4*/ 	.word	0x00000c20
        /*02b8*/ 	.word	0x000000ff
        /*02bc*/ 	.word	0x000000c8
        /*02c0*/ 	.short	0x0100
        /*02c2*/ 	.byte	0x04
	.zero		1


	//   ....[29]....
        /*02c4*/ 	.word	0x00000c30
        /*02c8*/ 	.word	0x000000ff
        /*02cc*/ 	.word	0x000000e8
        /*02d0*/ 	.short	0x0100
        /*02d2*/ 	.byte	0x04
	.zero		1


	//   ....[30]....
        /*02d4*/ 	.word	0x00000d20
        /*02d8*/ 	.word	0x000000ff
        /*02dc*/ 	.word	0x000000f0
        /*02e0*/ 	.short	0x0100
        /*02e2*/ 	.byte	0x04
	.zero		1


	//   ....[31]....
        /*02e4*/ 	.word	0x00000d30
        /*02e8*/ 	.word	0x000000ff
        /*02ec*/ 	.word	0x00000100
        /*02f0*/ 	.short	0x0100
        /*02f2*/ 	.byte	0x04
	.zero		1


	//   ....[32]....
        /*02f4*/ 	.word	0x00000d40
        /*02f8*/ 	.word	0x000000ff
        /*02fc*/ 	.word	0x000000f8
        /*0300*/ 	.short	0x0100
        /*0302*/ 	.byte	0x04
	.zero		1


	//   ....[33]....
        /*0304*/ 	.word	0x00000d50
        /*0308*/ 	.word	0x000000ff
        /*030c*/ 	.word	0x00000108
        /*0310*/ 	.short	0x0100
        /*0312*/ 	.byte	0x04
	.zero		1


	//   ....[34]....
        /*0314*/ 	.word	0x000018b0
        /*0318*/ 	.word	0x00000000
        /*031c*/ 	.word	0x00000100
        /*0320*/ 	.short	0x010a
        /*0322*/ 	.byte	0xff
	.zero		1


	//   ....[35]....
        /*0324*/ 	.word	0x000018e0
        /*0328*/ 	.word	0x00000000
        /*032c*/ 	.word	0x000000f0
        /*0330*/ 	.short	0x0101
        /*0332*/ 	.byte	0xff
	.zero		1


	//   ....[36]....
        /*0334*/ 	.word	0x000019b0
        /*0338*/ 	.word	0x000000ff
        /*033c*/ 	.word	0x00000028
        /*0340*/ 	.short	0x010a
        /*0342*/ 	.byte	0x04
	.zero		1


	//   ....[37]....
        /*0344*/ 	.word	0x00001a30
        /*0348*/ 	.word	0x000000ff
        /*034c*/ 	.word	0x00000028
        /*0350*/ 	.short	0x010a
        /*0352*/ 	.byte	0x21
	.zero		1


	//   ....[38]....
        /*0354*/ 	.word	0x00001bd0
        /*0358*/ 	.word	0x000000ff
        /*035c*/ 	.word	0x00000028
        /*0360*/ 	.short	0x010a
        /*0362*/ 	.byte	0x08
	.zero		1


	//   ....[39]....
        /*0364*/ 	.word	0x00001ce0
        /*0368*/ 	.word	0x000000ff
        /*036c*/ 	.word	0x00000088
        /*0370*/ 	.short	0x0101
        /*0372*/ 	.byte	0x06
	.zero		1


	//   ....[40]....
        /*0374*/ 	.word	0x00001d00
        /*0378*/ 	.word	0x000000ff
        /*037c*/ 	.word	0x00000028
        /*0380*/ 	.short	0x010a
        /*0382*/ 	.byte	0x04
	.zero		1


	//   ....[41]....
        /*0384*/ 	.word	0x00001d80
        /*0388*/ 	.word	0x000000ff
        /*038c*/ 	.word	0x00000028
        /*0390*/ 	.short	0x010a
        /*0392*/ 	.byte	0x11
	.zero		1


	//   ....[42]....
        /*0394*/ 	.word	0x00001f20
        /*0398*/ 	.word	0x000000ff
        /*039c*/ 	.word	0x00000028
        /*03a0*/ 	.short	0x010a
        /*03a2*/ 	.byte	0x07
	.zero		1


	//   ....[43]....
        /*03a4*/ 	.word	0x00002060
        /*03a8*/ 	.word	0x00000003
        /*03ac*/ 	.word	0x00000090
        /*03b0*/ 	.short	0x010a
        /*03b2*/ 	.byte	0xff
	.zero		1


	//   ....[44]....
        /*03b4*/ 	.word	0x000021b0
        /*03b8*/ 	.word	0x00000000
        /*03bc*/ 	.word	0x00000000
        /*03c0*/ 	.short	0x0101
        /*03c2*/ 	.byte	0xff
	.zero		1


	//   ....[45]....
        /*03c4*/ 	.word	0x00002770
        /*03c8*/ 	.word	0x000000ff
        /*03cc*/ 	.word	0x00000000
        /*03d0*/ 	.short	0x010a
        /*03d2*/ 	.byte	0x04
	.zero		1


	//   ....[46]....
        /*03d4*/ 	.word	0x00002800
        /*03d8*/ 	.word	0x000000ff
        /*03dc*/ 	.word	0x00000000
        /*03e0*/ 	.short	0x010a
        /*03e2*/ 	.byte	0x05
	.zero		1


	//   ....[47]....
        /*03e4*/ 	.word	0x00002890
        /*03e8*/ 	.word	0x000000ff
        /*03ec*/ 	.word	0x00000000
        /*03f0*/ 	.short	0x010a
        /*03f2*/ 	.byte	0x05
	.zero		1


	//   ....[48]....
        /*03f4*/ 	.word	0x00002920
        /*03f8*/ 	.word	0x000000ff
        /*03fc*/ 	.word	0x00000000
        /*0400*/ 	.short	0x010a
        /*0402*/ 	.byte	0x05
	.zero		1


	//   ....[49]....
        /*0404*/ 	.word	0x000029c0
        /*0408*/ 	.word	0x00000000
        /*040c*/ 	.word	0x00000000
        /*0410*/ 	.short	0x010a
        /*0412*/ 	.byte	0xff
	.zero		1


	//   ....[50]....
        /*0414*/ 	.word	0x00002ae0
        /*0418*/ 	.word	0x00000002
        /*041c*/ 	.word	0x000000f0
        /*0420*/ 	.short	0x010a
        /*0422*/ 	.byte	0xff
	.zero		1


	//   ....[51]....
        /*0424*/ 	.word	0x00002b50
        /*0428*/ 	.word	0x00000002
        /*042c*/ 	.word	0x00000000
        /*0430*/ 	.short	0x0101
        /*0432*/ 	.byte	0xff
	.zero		1


	//   ....[52]....
        /*0434*/ 	.word	0x00002b70
        /*0438*/ 	.word	0x000000ff
        /*043c*/ 	.word	0x000000a0
        /*0440*/ 	.short	0x010a
        /*0442*/ 	.byte	0x04
	.zero		1


	//   ....[53]....
        /*0444*/ 	.word	0x00002c90
        /*0448*/ 	.word	0x00000002
        /*044c*/ 	.word	0x00000090
        /*0450*/ 	.short	0x010a
        /*0452*/ 	.byte	0xff
	.zero		1


	//   ....[54]....
        /*0454*/ 	.word	0x00002d90
        /*0458*/ 	.word	0x00000002
        /*045c*/ 	.word	0x00000000
        /*0460*/ 	.short	0x0101
        /*0462*/ 	.byte	0xff
	.zero		1


	//   ....[55]....
        /*0464*/ 	.word	0x00002e20
        /*0468*/ 	.word	0x000000ff
        /*046c*/ 	.word	0x000000a0
        /*0470*/ 	.short	0x0106
        /*0472*/ 	.byte	0x04
	.zero		1


	//   ....[56]....
        /*0474*/ 	.word	0x00002e40
        /*0478*/ 	.word	0x000000ff
        /*047c*/ 	.word	0x000000a0
        /*0480*/ 	.short	0x010a
        /*0482*/ 	.byte	0x04
	.zero		1


	//   ....[57]....
        /*0484*/ 	.word	0x00002ed0
        /*0488*/ 	.word	0x000000ff
        /*048c*/ 	.word	0x000000a0
        /*0490*/ 	.short	0x0106
        /*0492*/ 	.byte	0x07
	.zero		1


	//   ....[58]....
        /*0494*/ 	.word	0x00002f10
        /*0498*/ 	.word	0x00000000
        /*049c*/ 	.word	0x000000a0
        /*04a0*/ 	.short	0x010a
        /*04a2*/ 	.byte	0xff
	.zero		1


	//   ....[59]....
        /*04a4*/ 	.word	0x00003420
        /*04a8*/ 	.word	0x00000000
        /*04ac*/ 	.word	0x00000090
        /*04b0*/ 	.short	0x010a
        /*04b2*/ 	.byte	0xff
	.zero		1


	//   ....[60]....
        /*04b4*/ 	.word	0x00003520
        /*04b8*/ 	.word	0x00000003
        /*04bc*/ 	.word	0x00000000
        /*04c0*/ 	.short	0x0101
        /*04c2*/ 	.byte	0xff
	.zero		1


	//   ....[61]....
        /*04c4*/ 	.word	0x00003530
        /*04c8*/ 	.word	0x000000ff
        /*04cc*/ 	.word	0x00000000
        /*04d0*/ 	.short	0x010a
        /*04d2*/ 	.byte	0x04
	.zero		1


	//   ....[62]....
        /*04d4*/ 	.word	0x000035b0
        /*04d8*/ 	.word	0x000000ff
        /*04dc*/ 	.word	0x000000d0
        /*04e0*/ 	.short	0x010a
        /*04e2*/ 	.byte	0x17
	.zero		1


	//   ....[63]....
        /*04e4*/ 	.word	0x00003690
        /*04e8*/ 	.word	0x000000ff
        /*04ec*/ 	.word	0x00000000
        /*04f0*/ 	.short	0x010a
        /*04f2*/ 	.byte	0x05
	.zero		1


	//   ....[64]....
        /*04f4*/ 	.word	0x000037d0
        /*04f8*/ 	.word	0x000000ff
        /*04fc*/ 	.word	0x00000000
        /*0500*/ 	.short	0x010a
        /*0502*/ 	.byte	0x04
	.zero		1


	//   ....[65]....
        /*0504*/ 	.word	0x000039c0
        /*0508*/ 	.word	0x000000ff
        /*050c*/ 	.word	0x00000000
        /*0510*/ 	.short	0x010a
        /*0512*/ 	.byte	0x04
	.zero		1


	//   ....[66]....
        /*0514*/ 	.word	0x00003a50
        /*0518*/ 	.word	0x000000ff
        /*051c*/ 	.word	0x00000000
        /*0520*/ 	.short	0x010a
        /*0522*/ 	.byte	0x05
	.zero		1


	//   ....[67]....
        /*0524*/ 	.word	0x00003ae0
        /*0528*/ 	.word	0x000000ff
        /*052c*/ 	.word	0x00000000
        /*0530*/ 	.short	0x010a
        /*0532*/ 	.byte	0x05
	.zero		1


	//   ....[68]....
        /*0534*/ 	.word	0x00003b70
        /*0538*/ 	.word	0x000000ff
        /*053c*/ 	.word	0x00000000
        /*0540*/ 	.short	0x010a
        /*0542*/ 	.byte	0x04
	.zero		1


	//   ....[69]....
        /*0544*/ 	.word	0x00004000
        /*0548*/ 	.word	0x0000000c
        /*054c*/ 	.word	0x00000090
        /*0550*/ 	.short	0x010a
        /*0552*/ 	.byte	0xff
	.zero		1


	//   ....[70]....
        /*0554*/ 	.word	0x00004170
        /*0558*/ 	.word	0x00000000
        /*055c*/ 	.word	0x00000000
        /*0560*/ 	.short	0x0101
        /*0562*/ 	.byte	0xff
	.zero		1


	//   ....[71]....
        /*0564*/ 	.word	0x000045f0
        /*0568*/ 	.word	0x000000ff
        /*056c*/ 	.word	0x00000088
        /*0570*/ 	.short	0x010a
        /*0572*/ 	.byte	0x18
	.zero		1


	//   ....[72]....
        /*0574*/ 	.word	0x000047b0
        /*0578*/ 	.word	0x000000ff
        /*057c*/ 	.word	0x00000068
        /*0580*/ 	.short	0x010a
        /*0582*/ 	.byte	0x04
	.zero		1


	//   ....[73]....
        /*0584*/ 	.word	0x00004980
        /*0588*/ 	.word	0x000000ff
        /*058c*/ 	.word	0x00000050
        /*0590*/ 	.short	0x010b
        /*0592*/ 	.byte	0x04
	.zero		1


	//   ....[74]....
        /*0594*/ 	.word	0x00004990
        /*0598*/ 	.word	0x000000ff
        /*059c*/ 	.word	0x00000000
        /*05a0*/ 	.short	0x0101
        /*05a2*/ 	.byte	0x14
	.zero		1


	//   ....[75]....
        /*05a4*/ 	.word	0x000049a0
        /*05a8*/ 	.word	0x000000ff
        /*05ac*/ 	.word	0x00000068
        /*05b0*/ 	.short	0x010a
        /*05b2*/ 	.byte	0x05
	.zero		1


	//   ....[76]....
        /*05b4*/ 	.word	0x00004b90
        /*05b8*/ 	.word	0x000000ff
        /*05bc*/ 	.word	0x00000050
        /*05c0*/ 	.short	0x010b
        /*05c2*/ 	.byte	0x05
	.zero		1


	//   ....[77]....
        /*05c4*/ 	.word	0x00004ba0
        /*05c8*/ 	.word	0x000000ff
        /*05cc*/ 	.word	0x00000000
        /*05d0*/ 	.short	0x0101
        /*05d2*/ 	.byte	0x04
	.zero		1


	//   ....[78]....
        /*05d4*/ 	.word	0x00004c40
        /*05d8*/ 	.word	0x000000ff
        /*05dc*/ 	.word	0x00000000
        /*05e0*/ 	.short	0x010a
        /*05e2*/ 	.byte	0x04
	.zero		1


	//   ....[79]....
        /*05e4*/ 	.word	0x00004cd0
        /*05e8*/ 	.word	0x000000ff
        /*05ec*/ 	.word	0x00000000
        /*05f0*/ 	.short	0x010a
        /*05f2*/ 	.byte	0x05
	.zero		1


	//   ....[80]....
        /*05f4*/ 	.word	0x00004d70
        /*05f8*/ 	.word	0x00000000
        /*05fc*/ 	.word	0x00000000
        /*0600*/ 	.short	0x010a
        /*0602*/ 	.byte	0xff
	.zero		1


	//   ....[81]....
        /*0604*/ 	.word	0x000050d0
        /*0608*/ 	.word	0x00000000
        /*060c*/ 	.word	0x00000090
        /*0610*/ 	.short	0x010a
        /*0612*/ 	.byte	0xff
	.zero		1


	//   ....[82]....
        /*0614*/ 	.word	0x000051a0
        /*0618*/ 	.word	0x00000000
        /*061c*/ 	.word	0x00000000
        /*0620*/ 	.short	0x0101
        /*0622*/ 	.byte	0xff
	.zero		1


	//   ....[83]....
        /*0624*/ 	.word	0x00005db0
        /*0628*/ 	.word	0x00000002
        /*062c*/ 	.word	0x00000050
        /*0630*/ 	.short	0x010a
        /*0632*/ 	.byte	0xff
	.zero		1


	//   ....[84]....
        /*0634*/ 	.word	0x00005df0
        /*0638*/ 	.word	0x0000001b
        /*063c*/ 	.word	0x000000b0
        /*0640*/ 	.short	0x010a
        /*0642*/ 	.byte	0xff
	.zero		1


	//   ....[85]....
        /*0644*/ 	.word	0x00005ee0
        /*0648*/ 	.word	0x00000002
        /*064c*/ 	.word	0x00000050
        /*0650*/ 	.short	0x010a
        /*0652*/ 	.byte	0xff
	.zero		1


	//   ....[86]....
        /*0654*/ 	.word	0x00006070
        /*0658*/ 	.word	0x0000001b
        /*065c*/ 	.word	0x000000b0
        /*0660*/ 	.short	0x010a
        /*0662*/ 	.byte	0xff
	.zero		1


	//   ....[87]....
        /*0664*/ 	.word	0x00006840
        /*0668*/ 	.word	0x00000000
        /*066c*/ 	.word	0x00000000
        /*0670*/ 	.short	0x0101
        /*0672*/ 	.byte	0xff
	.zero		1


	//   ....[88]....
        /*0674*/ 	.word	0x00006850
        /*0678*/ 	.word	0x00000002
        /*067c*/ 	.word	0x00000050
        /*0680*/ 	.short	0x010a
        /*0682*/ 	.byte	0xff
	.zero		1


	//   ....[89]....
        /*0684*/ 	.word	0x00006910
        /*0688*/ 	.word	0x00000002
        /*068c*/ 	.word	0x00000050
        /*0690*/ 	.short	0x010a
        /*0692*/ 	.byte	0xff
	.zero		1


	//   ....[90]....
        /*0694*/ 	.word	0x00006cb0
        /*0698*/ 	.word	0x000000ff
        /*069c*/ 	.word	0x00000000
        /*06a0*/ 	.short	0x0101
        /*06a2*/ 	.byte	0x04
	.zero		1


	//   ....[91]....
        /*06a4*/ 	.word	0x00007210
        /*06a8*/ 	.word	0x00000000
        /*06ac*/ 	.word	0x00000000
        /*06b0*/ 	.short	0x0101
        /*06b2*/ 	.byte	0xff
	.zero		1


	//   ....[92]....
        /*06b4*/ 	.word	0x000074c0
        /*06b8*/ 	.word	0x000000ff
        /*06bc*/ 	.word	0x00000000
        /*06c0*/ 	.short	0x0101
        /*06c2*/ 	.byte	0x04
	.zero		1


	//   ....[93]....
        /*06c4*/ 	.word	0x000074e0
        /*06c8*/ 	.word	0x00000000
        /*06cc*/ 	.word	0x00000100
        /*06d0*/ 	.short	0x010a
        /*06d2*/ 	.byte	0xff
	.zero		1


	//   ....[94]....
        /*06d4*/ 	.word	0x00007540
        /*06d8*/ 	.word	0x00000000
        /*06dc*/ 	.word	0x00000028
        /*06e0*/ 	.short	0x010a
        /*06e2*/ 	.byte	0xff
	.zero		1


	//   ....[95]....
        /*06e4*/ 	.word	0x000075a0
        /*06e8*/ 	.word	0x00000000
        /*06ec*/ 	.word	0x00000028
        /*06f0*/ 	.short	0x010a
        /*06f2*/ 	.byte	0xff
	.zero		1


	//   ....[96]....
        /*06f4*/ 	.word	0x000075f0
        /*06f8*/ 	.word	0x00000003
        /*06fc*/ 	.word	0x00000090
        /*0700*/ 	.short	0x010a
        /*0702*/ 	.byte	0xff
	.zero		1


	//   ....[97]....
        /*0704*/ 	.word	0x00007650
        /*0708*/ 	.word	0x00000000
        /*070c*/ 	.word	0x00000000
        /*0710*/ 	.short	0x010a
        /*0712*/ 	.byte	0xff
	.zero		1


	//   ....[98]....
        /*0714*/ 	.word	0x000076b0
        /*0718*/ 	.word	0x00000000
        /*071c*/ 	.word	0x00000000
        /*0720*/ 	.short	0x010a
        /*0722*/ 	.byte	0xff
	.zero		1


	//   ....[99]....
        /*0724*/ 	.word	0x00007710
        /*0728*/ 	.word	0x00000000
        /*072c*/ 	.word	0x00000000
        /*0730*/ 	.short	0x010a
        /*0732*/ 	.byte	0xff
	.zero		1


	//   ....[100]....
        /*0734*/ 	.word	0x00007770
        /*0738*/ 	.word	0x00000000
        /*073c*/ 	.word	0x00000000
        /*0740*/ 	.short	0x010a
        /*0742*/ 	.byte	0xff
	.zero		1


	//   ....[101]....
        /*0744*/ 	.word	0x000077c0
        /*0748*/ 	.word	0x00000002
        /*074c*/ 	.word	0x000000f0
        /*0750*/ 	.short	0x010a
        /*0752*/ 	.byte	0xff
	.zero		1


	//   ....[102]....
        /*0754*/ 	.word	0x00007820
        /*0758*/ 	.word	0x00000002
        /*075c*/ 	.word	0x000000a0
        /*0760*/ 	.short	0x010a
        /*0762*/ 	.byte	0xff
	.zero		1


	//   ....[103]....
        /*0764*/ 	.word	0x00007870
        /*0768*/ 	.word	0x00000002
        /*076c*/ 	.word	0x00000090
        /*0770*/ 	.short	0x010a
        /*0772*/ 	.byte	0xff
	.zero		1


	//   ....[104]....
        /*0774*/ 	.word	0x000078d0
        /*0778*/ 	.word	0x00000000
        /*077c*/ 	.word	0x000000a0
        /*0780*/ 	.short	0x010a
        /*0782*/ 	.byte	0xff
	.zero		1


	//   ....[105]....
        /*0784*/ 	.word	0x00007920
        /*0788*/ 	.word	0x00000000
        /*078c*/ 	.word	0x00000090
        /*0790*/ 	.short	0x010a
        /*0792*/ 	.byte	0xff
	.zero		1


	//   ....[106]....
        /*0794*/ 	.word	0x00007980
        /*0798*/ 	.word	0x00000002
        /*079c*/ 	.word	0x000000d0
        /*07a0*/ 	.short	0x010a
        /*07a2*/ 	.byte	0xff
	.zero		1


	//   ....[107]....
        /*07a4*/ 	.word	0x000079e0
        /*07a8*/ 	.word	0x00000000
        /*07ac*/ 	.word	0x00000000
        /*07b0*/ 	.short	0x010a
        /*07b2*/ 	.byte	0xff
	.zero		1


	//   ....[108]....
        /*07b4*/ 	.word	0x00007a40
        /*07b8*/ 	.word	0x00000000
        /*07bc*/ 	.word	0x00000000
        /*07c0*/ 	.short	0x010a
        /*07c2*/ 	.byte	0xff
	.zero		1


	//   ....[109]....
        /*07c4*/ 	.word	0x00007aa0
        /*07c8*/ 	.word	0x00000000
        /*07cc*/ 	.word	0x00000000
        /*07d0*/ 	.short	0x010a
        /*07d2*/ 	.byte	0xff
	.zero		1


	//   ....[110]....
        /*07d4*/ 	.word	0x00007b00
        /*07d8*/ 	.word	0x00000000
        /*07dc*/ 	.word	0x00000000
        /*07e0*/ 	.short	0x010a
        /*07e2*/ 	.byte	0xff
	.zero		1


	//   ....[111]....
        /*07e4*/ 	.word	0x00007b60
        /*07e8*/ 	.word	0x00000000
        /*07ec*/ 	.word	0x00000000
        /*07f0*/ 	.short	0x010a
        /*07f2*/ 	.byte	0xff
	.zero		1


	//   ....[112]....
        /*07f4*/ 	.word	0x00007bb0
        /*07f8*/ 	.word	0x0000000c
        /*07fc*/ 	.word	0x00000090
        /*0800*/ 	.short	0x010a
        /*0802*/ 	.byte	0xff
	.zero		1


	//   ....[113]....
        /*0804*/ 	.word	0x00007c10
        /*0808*/ 	.word	0x00000000
        /*080c*/ 	.word	0x00000088
        /*0810*/ 	.short	0x010a
        /*0812*/ 	.byte	0xff
	.zero		1


	//   ....[114]....
        /*0814*/ 	.word	0x00007c70
        /*0818*/ 	.word	0x00000000
        /*081c*/ 	.word	0x00000068
        /*0820*/ 	.short	0x010a
        /*0822*/ 	.byte	0xff
	.zero		1


	//   ....[115]....
        /*0824*/ 	.word	0x00007cd0
        /*0828*/ 	.word	0x00000006
        /*082c*/ 	.word	0x00000068
        /*0830*/ 	.short	0x010a
        /*0832*/ 	.byte	0xff
	.zero		1


	//   ....[116]....
        /*0834*/ 	.word	0x00007d30
        /*0838*/ 	.word	0x00000000
        /*083c*/ 	.word	0x00000000
        /*0840*/ 	.short	0x010a
        /*0842*/ 	.byte	0xff
	.zero		1


	//   ....[117]....
        /*0844*/ 	.word	0x00007d90
        /*0848*/ 	.word	0x00000000
        /*084c*/ 	.word	0x00000000
        /*0850*/ 	.short	0x010a
        /*0852*/ 	.byte	0xff
	.zero		1


	//   ....[118]....
        /*0854*/ 	.word	0x00007de0
        /*0858*/ 	.word	0x00000000
        /*085c*/ 	.word	0x00000090
        /*0860*/ 	.short	0x010a
        /*0862*/ 	.byte	0xff
	.zero		1


	//   ....[119]....
        /*0864*/ 	.word	0x00007e30
        /*0868*/ 	.word	0x00000002
        /*086c*/ 	.word	0x00000050
        /*0870*/ 	.short	0x010a
        /*0872*/ 	.byte	0xff
	.zero		1


	//   ....[120]....
        /*0874*/ 	.word	0x00007e80
        /*0878*/ 	.word	0x0000001b
        /*087c*/ 	.word	0x000000b0
        /*0880*/ 	.short	0x010a
        /*0882*/ 	.byte	0xff
	.zero		1


	//   ....[121]....
        /*0884*/ 	.word	0x00007ed0
        /*0888*/ 	.word	0x00000002
        /*088c*/ 	.word	0x00000050
        /*0890*/ 	.short	0x010a
        /*0892*/ 	.byte	0xff
	.zero		1


	//----- nvinfo : EIATTR_NUM_MBARRIERS
	.align		4
.L_47:
        /*0894*/ 	.byte	0x03, 0x38
        /*0896*/ 	.short	0x0022


	//----- nvinfo : EIATTR_EXIT_INSTR_OFFSETS
	.align		4
        /*0898*/ 	.byte	0x04, 0x1c
        /*089a*/ 	.short	(.L_49 - .L_48)


	//   ....[0]....
.L_48:
        /*089c*/ 	.word	0x000029f0


	//   ....[1]....
        /*08a0*/ 	.word	0x00002ee0


	//   ....[2]....
        /*08a4*/ 	.word	0x00002f40


	//   ....[3]....
        /*08a8*/ 	.word	0x00003dd0


	//   ....[4]....
        /*08ac*/ 	.word	0x00004da0


	//   ....[5]....
        /*08b0*/ 	.word	0x00004de0


	//   ....[6]....
        /*08b4*/ 	.word	0x000073b0


	//   ....[7]....
        /*08b8*/ 	.word	0x00007430


	//   ....[8]....
        /*08bc*/ 	.word	0x00007460


	//   ....[9]....
        /*08c0*/ 	.word	0x000074d0


	//----- nvinfo : EIATTR_MAX_THREADS
	.align		4
.L_49:
        /*08c4*/ 	.byte	0x04, 0x05
        /*08c6*/ 	.short	(.L_51 - .L_50)
.L_50:
        /*08c8*/ 	.word	0x00000100
        /*08cc*/ 	.word	0x00000001
        /*08d0*/ 	.word	0x00000001


	//----- nvinfo : EIATTR_CRS_STACK_SIZE
	.align		4
.L_51:
        /*08d4*/ 	.byte	0x04, 0x1e
        /*08d6*/ 	.short	(.L_53 - .L_52)
.L_52:
        /*08d8*/ 	.word	0x00000000


	//----- nvinfo : EIATTR_CBANK_PARAM_SIZE
	.align		4
.L_53:
        /*08dc*/ 	.byte	0x03, 0x19
        /*08de*/ 	.short	0x0800


	//----- nvinfo : EIATTR_PARAM_CBANK
	.align		4
        /*08e0*/ 	.byte	0x04, 0x0a
        /*08e2*/ 	.short	(.L_55 - .L_54)
	.align		4
.L_54:
        /*08e4*/ 	.word	index@(.nv.constant0._ZN7cutlass13device_kernelINS_4gemm6kernel13GemmUniversalIN4cute5tupleIJiiiiEEENS1_10collective13CollectiveMmaINS1_35MainloopSm100TmaUmmaWarpSpecializedILi5ELi2ELi4ENS5_IJNS4_1CILi1EEENSA_ILi2EEESB_EEEEENS5_IJNSA_ILi64EEESF_NSA_ILi32EEEEEENS_10bfloat16_tENS5_IJlSB_lEEESI_SJ_NS4_8TiledMMAINS4_8MMA_AtomIJNS4_20SM100_MMA_F16BF16_SSISI_SI_fLi64ELi64ELNS4_4UMMA5MajorE0ELSO_0ELNSN_7ScaleInE0ELSP_0EEEEEENS4_6LayoutINS5_IJSB_SB_SB_EEENS5_IJNSA_ILi0EEESU_SU_EEEEENS5_IJNS4_10UnderscoreESX_SX_EEEEENS4_23SM90_TMA_LOAD_MULTICASTENS4_14ComposedLayoutINS4_7SwizzleILi2ELi4ELi3EEENS4_18smem_ptr_flag_bitsILi16EEENSS_INS5_IJNSA_ILi8EEESG_EEENS5_IJSG_SB_EEEEEEEvNS4_8identityENS4_13SM90_TMA_LOADES1A_vS1B_EENS_8epilogue10collective18CollectiveEpilogueINS1E_23Sm100TmaWarpSpecializedILi3ELi2ELi16ELb1ELb0EEEJSH_NS5_IJNSS_ISF_SB_EENSS_ISG_SB_EEEEESI_SJ_SI_SJ_NS1E_6fusion15FusionCallbacksIS1I_NS1M_17LinearCombinationISI_fSI_fLNS_15FloatRoundStyleE2EEESH_S1L_JEEENS4_5SM1004TMEM4LOAD26SM100_TMEM_LOAD_16dp256b4xES1C_S1A_NS4_17SM75_U32x4_LDSM_NENS4_14SM90_TMA_STOREES1A_NS4_17SM90_U32x4_STSM_NENS4_39AutoVectorizingCopyWithAssumedAlignmentILi128EEEEEEvvEEEEvNT_6ParamsE)
        /*08e8*/ 	.short	0x0380
        /*08ea*/ 	.short	0x0800


	//----- nvinfo : EIATTR_SW_WAR
	.align		4
.L_55:
        /*08ec*/ 	.byte	0x04, 0x36
        /*08ee*/ 	.short	(.L_57 - .L_56)
.L_56:
        /*08f0*/ 	.word	0x00000008
.L_57:


//--------------------- .nv.callgraph             --------------------------
	.section	.nv.callgraph,"",@"SHT_CUDA_CALLGRAPH"
	.align	4
	.sectionentsize	8
	.align		4
        /*0000*/ 	.word	0x00000000
	.align		4
        /*0004*/ 	.word	0xffffffff
	.align		4
        /*0008*/ 	.word	index@(_ZN7cutlass13device_kernelINS_4gemm6kernel13GemmUniversalIN4cute5tupleIJiiiiEEENS1_10collective13CollectiveMmaINS1_35MainloopSm100TmaUmmaWarpSpecializedILi5ELi2ELi4ENS5_IJNS4_1CILi1EEENSA_ILi2EEESB_EEEEENS5_IJNSA_ILi64EEESF_NSA_ILi32EEEEEENS_10bfloat16_tENS5_IJlSB_lEEESI_SJ_NS4_8TiledMMAINS4_8MMA_AtomIJNS4_20SM100_MMA_F16BF16_SSISI_SI_fLi64ELi64ELNS4_4UMMA5MajorE0ELSO_0ELNSN_7ScaleInE0ELSP_0EEEEEENS4_6LayoutINS5_IJSB_SB_SB_EEENS5_IJNSA_ILi0EEESU_SU_EEEEENS5_IJNS4_10UnderscoreESX_SX_EEEEENS4_23SM90_TMA_LOAD_MULTICASTENS4_14ComposedLayoutINS4_7SwizzleILi2ELi4ELi3EEENS4_18smem_ptr_flag_bitsILi16EEENSS_INS5_IJNSA_ILi8EEESG_EEENS5_IJSG_SB_EEEEEEEvNS4_8identityENS4_13SM90_TMA_LOADES1A_vS1B_EENS_8epilogue10collective18CollectiveEpilogueINS1E_23Sm100TmaWarpSpecializedILi3ELi2ELi16ELb1ELb0EEEJSH_NS5_IJNSS_ISF_SB_EENSS_ISG_SB_EEEEESI_SJ_SI_SJ_NS1E_6fusion15FusionCallbacksIS1I_NS1M_17LinearCombinationISI_fSI_fLNS_15FloatRoundStyleE2EEESH_S1L_JEEENS4_5SM1004TMEM4LOAD26SM100_TMEM_LOAD_16dp256b4xES1C_S1A_NS4_17SM75_U32x4_LDSM_NENS4_14SM90_TMA_STOREES1A_NS4_17SM90_U32x4_STSM_NENS4_39AutoVectorizingCopyWithAssumedAlignmentILi128EEEEEEvvEEEEvNT_6ParamsE)
	.align		4
        /*000c*/ 	.word	index@(__assertfail)
	.align		4
        /*0010*/ 	.word	0x00000000
	.align		4
        /*0014*/ 	.word	0xfffffffe
	.align		4
        /*0018*/ 	.word	0x00000000
	.align		4
        /*001c*/ 	.word	0xfffffffd
	.align		4
        /*0020*/ 	.word	0x00000000
	.align		4
        /*0024*/ 	.word	0xfffffffc


//--------------------- .nv.constant4             --------------------------
	.section	.nv.constant4,"a",@progbits
	.align	8
	.align		8
.nv.constant4:
        /*0000*/ 	.dword	__assertfail
	.align		8
        /*0008*/ 	.dword	__unnamed_1
	.align		8
        /*0010*/ 	.dword	__unnamed_2
	.align		8
        /*0018*/ 	.dword	_ZN39_INTERNAL_ac87fc0f_4_k_cu_8b9227d8_68124cuda3std3__45__cpo5beginE
	.align		8
        /*0020*/ 	.dword	_ZN39_INTERNAL_ac87fc0f_4_k_cu_8b9227d8_68124cuda3std3__45__cpo3endE
	.align		8
        /*0028*/ 	.dword	_ZN39_INTERNAL_ac87fc0f_4_k_cu_8b9227d8_68124cuda3std3__45__cpo6cbeginE
	.align		8
        /*0030*/ 	.dword	_ZN39_INTERNAL_ac87fc0f_4_k_cu_8b9227d8_68124cuda3std3__45__cpo4cendE
	.align		8
        /*0038*/ 	.dword	_ZN39_INTERNAL_ac87fc0f_4_k_cu_8b9227d8_68124cuda3std3__441_GLOBAL__N__ac87fc0f_4_k_cu_8b9227d8_68126ignoreE
	.align		8
        /*0040*/ 	.dword	_ZN39_INTERNAL_ac87fc0f_4_k_cu_8b9227d8_68124cuda3std3__419piecewise_constructE
	.align		8
        /*0048*/ 	.dword	_ZN39_INTERNAL_ac87fc0f_4_k_cu_8b9227d8_68124cuda3std3__48in_placeE
	.align		8
        /*0050*/ 	.dword	_ZN39_INTERNAL_ac87fc0f_4_k_cu_8b9227d8_68124cuda3std6ranges3__45__cpo4swapE
	.align		8
        /*0058*/ 	.dword	_ZN39_INTERNAL_ac87fc0f_4_k_cu_8b9227d8_68124cuda3std6ranges3__45__cpo9iter_moveE
	.align		8
        /*0060*/ 	.dword	_ZN39_INTERNAL_ac87fc0f_4_k_cu_8b9227d8_68124cute7productE
	.align		8
        /*0068*/ 	.dword	_ZN39_INTERNAL_ac87fc0f_4_k_cu_8b9227d8_68124cute1_E
	.align		8
        /*0070*/ 	.dword	$str$25
	.align		8
        /*0078*/ 	.dword	$str$26
	.align		8
        /*0080*/ 	.dword	$str$27
	.align		8
        /*0088*/ 	.dword	$str$28


//--------------------- .text._ZN7cutlass13device_kernelINS_4gemm6kernel13GemmUniversalIN4cute5tupleIJiiiiEEENS1_10collective13CollectiveMmaINS1_35MainloopSm100TmaUmmaWarpSpecializedILi5ELi2ELi4ENS5_IJNS4_1CILi1EEENSA_ILi2EEESB_EEEEENS5_IJNSA_ILi64EEESF_NSA_ILi32EEEEEENS_10bfloat16_tENS5_IJlSB_lEEESI_SJ_NS4_8TiledMMAINS4_8MMA_AtomIJNS4_20SM100_MMA_F16BF16_SSISI_SI_fLi64ELi64ELNS4_4UMMA5MajorE0ELSO_0ELNSN_7ScaleInE0ELSP_0EEEEEENS4_6LayoutINS5_IJSB_SB_SB_EEENS5_IJNSA_ILi0EEESU_SU_EEEEENS5_IJNS4_10UnderscoreESX_SX_EEEEENS4_23SM90_TMA_LOAD_MULTICASTENS4_14ComposedLayoutINS4_7SwizzleILi2ELi4ELi3EEENS4_18smem_ptr_flag_bitsILi16EEENSS_INS5_IJNSA_ILi8EEESG_EEENS5_IJSG_SB_EEEEEEEvNS4_8identityENS4_13SM90_TMA_LOADES1A_vS1B_EENS_8epilogue10collective18CollectiveEpilogueINS1E_23Sm100TmaWarpSpecializedILi3ELi2ELi16ELb1ELb0EEEJSH_NS5_IJNSS_ISF_SB_EENSS_ISG_SB_EEEEESI_SJ_SI_SJ_NS1E_6fusion15FusionCallbacksIS1I_NS1M_17LinearCombinationISI_fSI_fLNS_15FloatRoundStyleE2EEESH_S1L_JEEENS4_5SM1004TMEM4LOAD26SM100_TMEM_LOAD_16dp256b4xES1C_S1A_NS4_17SM75_U32x4_LDSM_NENS4_14SM90_TMA_STOREES1A_NS4_17SM90_U32x4_STSM_NENS4_39AutoVectorizingCopyWithAssumedAlignmentILi128EEEEEEvvEEEEvNT_6ParamsE --------------------------
	.section	.text._ZN7cutlass13device_kernelINS_4gemm6kernel13GemmUniversalIN4cute5tupleIJiiiiEEENS1_10collective13CollectiveMmaINS1_35MainloopSm100TmaUmmaWarpSpecializedILi5ELi2ELi4ENS5_IJNS4_1CILi1EEENSA_ILi2EEESB_EEEEENS5_IJNSA_ILi64EEESF_NSA_ILi32EEEEEENS_10bfloat16_tENS5_IJlSB_lEEESI_SJ_NS4_8TiledMMAINS4_8MMA_AtomIJNS4_20SM100_MMA_F16BF16_SSISI_SI_fLi64ELi64ELNS4_4UMMA5MajorE0ELSO_0ELNSN_7ScaleInE0ELSP_0EEEEEENS4_6LayoutINS5_IJSB_SB_SB_EEENS5_IJNSA_ILi0EEESU_SU_EEEEENS5_IJNS4_10UnderscoreESX_SX_EEEEENS4_23SM90_TMA_LOAD_MULTICASTENS4_14ComposedLayoutINS4_7SwizzleILi2ELi4ELi3EEENS4_18smem_ptr_flag_bitsILi16EEENSS_INS5_IJNSA_ILi8EEESG_EEENS5_IJSG_SB_EEEEEEEvNS4_8identityENS4_13SM90_TMA_LOADES1A_vS1B_EENS_8epilogue10collective18CollectiveEpilogueINS1E_23Sm100TmaWarpSpecializedILi3ELi2ELi16ELb1ELb0EEEJSH_NS5_IJNSS_ISF_SB_EENSS_ISG_SB_EEEEESI_SJ_SI_SJ_NS1E_6fusion15FusionCallbacksIS1I_NS1M_17LinearCombinationISI_fSI_fLNS_15FloatRoundStyleE2EEESH_S1L_JEEENS4_5SM1004TMEM4LOAD26SM100_TMEM_LOAD_16dp256b4xES1C_S1A_NS4_17SM75_U32x4_LDSM_NENS4_14SM90_TMA_STOREES1A_NS4_17SM90_U32x4_STSM_NENS4_39AutoVectorizingCopyWithAssumedAlignmentILi128EEEEEEvvEEEEvNT_6ParamsE,"ax",@progbits
	.align	128
.text._ZN7cutlass13device_kernelINS_4gemm6kernel13GemmUniversalIN4cute5tupleIJiiiiEEENS1_10collective13CollectiveMmaINS1_35MainloopSm100TmaUmmaWarpSpecializedILi5ELi2ELi4ENS5_IJNS4_1CILi1EEENSA_ILi2EEESB_EEEEENS5_IJNSA_ILi64EEESF_NSA_ILi32EEEEEENS_10bfloat16_tENS5_IJlSB_lEEESI_SJ_NS4_8TiledMMAINS4_8MMA_AtomIJNS4_20SM100_MMA_F16BF16_SSISI_SI_fLi64ELi64ELNS4_4UMMA5MajorE0ELSO_0ELNSN_7ScaleInE0ELSP_0EEEEEENS4_6LayoutINS5_IJSB_SB_SB_EEENS5_IJNSA_ILi0EEESU_SU_EEEEENS5_IJNS4_10UnderscoreESX_SX_EEEEENS4_23SM90_TMA_LOAD_MULTICASTENS4_14ComposedLayoutINS4_7SwizzleILi2ELi4ELi3EEENS4_18smem_ptr_flag_bitsILi16EEENSS_INS5_IJNSA_ILi8EEESG_EEENS5_IJSG_SB_EEEEEEEvNS4_8identityENS4_13SM90_TMA_LOADES1A_vS1B_EENS_8epilogue10collective18CollectiveEpilogueINS1E_23Sm100TmaWarpSpecializedILi3ELi2ELi16ELb1ELb0EEEJSH_NS5_IJNSS_ISF_SB_EENSS_ISG_SB_EEEEESI_SJ_SI_SJ_NS1E_6fusion15FusionCallbacksIS1I_NS1M_17LinearCombinationISI_fSI_fLNS_15FloatRoundStyleE2EEESH_S1L_JEEENS4_5SM1004TMEM4LOAD26SM100_TMEM_LOAD_16dp256b4xES1C_S1A_NS4_17SM75_U32x4_LDSM_NENS4_14SM90_TMA_STOREES1A_NS4_17SM90_U32x4_STSM_NENS4_39AutoVectorizingCopyWithAssumedAlignmentILi128EEEEEEvvEEEEvNT_6ParamsE:
        .type           _ZN7cutlass13device_kernelINS_4gemm6kernel13GemmUniversalIN4cute5tupleIJiiiiEEENS1_10collective13CollectiveMmaINS1_35MainloopSm100TmaUmmaWarpSpecializedILi5ELi2ELi4ENS5_IJNS4_1CILi1EEENSA_ILi2EEESB_EEEEENS5_IJNSA_ILi64EEESF_NSA_ILi32EEEEEENS_10bfloat16_tENS5_IJlSB_lEEESI_SJ_NS4_8TiledMMAINS4_8MMA_AtomIJNS4_20SM100_MMA_F16BF16_SSISI_SI_fLi64ELi64ELNS4_4UMMA5MajorE0ELSO_0ELNSN_7ScaleInE0ELSP_0EEEEEENS4_6LayoutINS5_IJSB_SB_SB_EEENS5_IJNSA_ILi0EEESU_SU_EEEEENS5_IJNS4_10UnderscoreESX_SX_EEEEENS4_23SM90_TMA_LOAD_MULTICASTENS4_14ComposedLayoutINS4_7SwizzleILi2ELi4ELi3EEENS4_18smem_ptr_flag_bitsILi16EEENSS_INS5_IJNSA_ILi8EEESG_EEENS5_IJSG_SB_EEEEEEEvNS4_8identityENS4_13SM90_TMA_LOADES1A_vS1B_EENS_8epilogue10collective18CollectiveEpilogueINS1E_23Sm100TmaWarpSpecializedILi3ELi2ELi16ELb1ELb0EEEJSH_NS5_IJNSS_ISF_SB_EENSS_ISG_SB_EEEEESI_SJ_SI_SJ_NS1E_6fusion15FusionCallbacksIS1I_NS1M_17LinearCombinationISI_fSI_fLNS_15FloatRoundStyleE2EEESH_S1L_JEEENS4_5SM1004TMEM4LOAD26SM100_TMEM_LOAD_16dp256b4xES1C_S1A_NS4_17SM75_U32x4_LDSM_NENS4_14SM90_TMA_STOREES1A_NS4_17SM90_U32x4_STSM_NENS4_39AutoVectorizingCopyWithAssumedAlignmentILi128EEEEEEvvEEEEvNT_6ParamsE,@function
        .size           _ZN7cutlass13device_kernelINS_4gemm6kernel13GemmUniversalIN4cute5tupleIJiiiiEEENS1_10collective13CollectiveMmaINS1_35MainloopSm100TmaUmmaWarpSpecializedILi5ELi2ELi4ENS5_IJNS4_1CILi1EEENSA_ILi2EEESB_EEEEENS5_IJNSA_ILi64EEESF_NSA_ILi32EEEEEENS_10bfloat16_tENS5_IJlSB_lEEESI_SJ_NS4_8TiledMMAINS4_8MMA_AtomIJNS4_20SM100_MMA_F16BF16_SSISI_SI_fLi64ELi64ELNS4_4UMMA5MajorE0ELSO_0ELNSN_7ScaleInE0ELSP_0EEEEEENS4_6LayoutINS5_IJSB_SB_SB_EEENS5_IJNSA_ILi0EEESU_SU_EEEEENS5_IJNS4_10UnderscoreESX_SX_EEEEENS4_23SM90_TMA_LOAD_MULTICASTENS4_14ComposedLayoutINS4_7SwizzleILi2ELi4ELi3EEENS4_18smem_ptr_flag_bitsILi16EEENSS_INS5_IJNSA_ILi8EEESG_EEENS5_IJSG_SB_EEEEEEEvNS4_8identityENS4_13SM90_TMA_LOADES1A_vS1B_EENS_8epilogue10collective18CollectiveEpilogueINS1E_23Sm100TmaWarpSpecializedILi3ELi2ELi16ELb1ELb0EEEJSH_NS5_IJNSS_ISF_SB_EENSS_ISG_SB_EEEEESI_SJ_SI_SJ_NS1E_6fusion15FusionCallbacksIS1I_NS1M_17LinearCombinationISI_fSI_fLNS_15FloatRoundStyleE2EEESH_S1L_JEEENS4_5SM1004TMEM4LOAD26SM100_TMEM_LOAD_16dp256b4xES1C_S1A_NS4_17SM75_U32x4_LDSM_NENS4_14SM90_TMA_STOREES1A_NS4_17SM90_U32x4_STSM_NENS4_39AutoVectorizingCopyWithAssumedAlignmentILi128EEEEEEvvEEEEvNT_6ParamsE,(.L_x_164 - _ZN7cutlass13device_kernelINS_4gemm6kernel13GemmUniversalIN4cute5tupleIJiiiiEEENS1_10collective13CollectiveMmaINS1_35MainloopSm100TmaUmmaWarpSpecializedILi5ELi2ELi4ENS5_IJNS4_1CILi1EEENSA_ILi2EEESB_EEEEENS5_IJNSA_ILi64EEESF_NSA_ILi32EEEEEENS_10bfloat16_tENS5_IJlSB_lEEESI_SJ_NS4_8TiledMMAINS4_8MMA_AtomIJNS4_20SM100_MMA_F16BF16_SSISI_SI_fLi64ELi64ELNS4_4UMMA5MajorE0ELSO_0ELNSN_7ScaleInE0ELSP_0EEEEEENS4_6LayoutINS5_IJSB_SB_SB_EEENS5_IJNSA_ILi0EEESU_SU_EEEEENS5_IJNS4_10UnderscoreESX_SX_EEEEENS4_23SM90_TMA_LOAD_MULTICASTENS4_14ComposedLayoutINS4_7SwizzleILi2ELi4ELi3EEENS4_18smem_ptr_flag_bitsILi16EEENSS_INS5_IJNSA_ILi8EEESG_EEENS5_IJSG_SB_EEEEEEEvNS4_8identityENS4_13SM90_TMA_LOADES1A_vS1B_EENS_8epilogue10collective18CollectiveEpilogueINS1E_23Sm100TmaWarpSpecializedILi3ELi2ELi16ELb1ELb0EEEJSH_NS5_IJNSS_ISF_SB_EENSS_ISG_SB_EEEEESI_SJ_SI_SJ_NS1E_6fusion15FusionCallbacksIS1I_NS1M_17LinearCombinationISI_fSI_fLNS_15FloatRoundStyleE2EEESH_S1L_JEEENS4_5SM1004TMEM4LOAD26SM100_TMEM_LOAD_16dp256b4xES1C_S1A_NS4_17SM75_U32x4_LDSM_NENS4_14SM90_TMA_STOREES1A_NS4_17SM90_U32x4_STSM_NENS4_39AutoVectorizingCopyWithAssumedAlignmentILi128EEEEEEvvEEEEvNT_6ParamsE)
        .other          _ZN7cutlass13device_kernelINS_4gemm6kernel13GemmUniversalIN4cute5tupleIJiiiiEEENS1_10collective13CollectiveMmaINS1_35MainloopSm100TmaUmmaWarpSpecializedILi5ELi2ELi4ENS5_IJNS4_1CILi1EEENSA_ILi2EEESB_EEEEENS5_IJNSA_ILi64EEESF_NSA_ILi32EEEEEENS_10bfloat16_tENS5_IJlSB_lEEESI_SJ_NS4_8TiledMMAINS4_8MMA_AtomIJNS4_20SM100_MMA_F16BF16_SSISI_SI_fLi64ELi64ELNS4_4UMMA5MajorE0ELSO_0ELNSN_7ScaleInE0ELSP_0EEEEEENS4_6LayoutINS5_IJSB_SB_SB_EEENS5_IJNSA_ILi0EEESU_SU_EEEEENS5_IJNS4_10UnderscoreESX_SX_EEEEENS4_23SM90_TMA_LOAD_MULTICASTENS4_14ComposedLayoutINS4_7SwizzleILi2ELi4ELi3EEENS4_18smem_ptr_flag_bitsILi16EEENSS_INS5_IJNSA_ILi8EEESG_EEENS5_IJSG_SB_EEEEEEEvNS4_8identityENS4_13SM90_TMA_LOADES1A_vS1B_EENS_8epilogue10collective18CollectiveEpilogueINS1E_23Sm100TmaWarpSpecializedILi3ELi2ELi16ELb1ELb0EEEJSH_NS5_IJNSS_ISF_SB_EENSS_ISG_SB_EEEEESI_SJ_SI_SJ_NS1E_6fusion15FusionCallbacksIS1I_NS1M_17LinearCombinationISI_fSI_fLNS_15FloatRoundStyleE2EEESH_S1L_JEEENS4_5SM1004TMEM4LOAD26SM100_TMEM_LOAD_16dp256b4xES1C_S1A_NS4_17SM75_U32x4_LDSM_NENS4_14SM90_TMA_STOREES1A_NS4_17SM90_U32x4_STSM_NENS4_39AutoVectorizingCopyWithAssumedAlignmentILi128EEEEEEvvEEEEvNT_6ParamsE,@"STO_CUDA_ENTRY STV_DEFAULT"
_ZN7cutlass13device_kernelINS_4gemm6kernel13GemmUniversalIN4cute5tupleIJiiiiEEENS1_10collective13CollectiveMmaINS1_35MainloopSm100TmaUmmaWarpSpecializedILi5ELi2ELi4ENS5_IJNS4_1CILi1EEENSA_ILi2EEESB_EEEEENS5_IJNSA_ILi64EEESF_NSA_ILi32EEEEEENS_10bfloat16_tENS5_IJlSB_lEEESI_SJ_NS4_8TiledMMAINS4_8MMA_AtomIJNS4_20SM100_MMA_F16BF16_SSISI_SI_fLi64ELi64ELNS4_4UMMA5MajorE0ELSO_0ELNSN_7ScaleInE0ELSP_0EEEEEENS4_6LayoutINS5_IJSB_SB_SB_EEENS5_IJNSA_ILi0EEESU_SU_EEEEENS5_IJNS4_10UnderscoreESX_SX_EEEEENS4_23SM90_TMA_LOAD_MULTICASTENS4_14ComposedLayoutINS4_7SwizzleILi2ELi4ELi3EEENS4_18smem_ptr_flag_bitsILi16EEENSS_INS5_IJNSA_ILi8EEESG_EEENS5_IJSG_SB_EEEEEEEvNS4_8identityENS4_13SM90_TMA_LOADES1A_vS1B_EENS_8epilogue10collective18CollectiveEpilogueINS1E_23Sm100TmaWarpSpecializedILi3ELi2ELi16ELb1ELb0EEEJSH_NS5_IJNSS_ISF_SB_EENSS_ISG_SB_EEEEESI_SJ_SI_SJ_NS1E_6fusion15FusionCallbacksIS1I_NS1M_17LinearCombinationISI_fSI_fLNS_15FloatRoundStyleE2EEESH_S1L_JEEENS4_5SM1004TMEM4LOAD26SM100_TMEM_LOAD_16dp256b4xES1C_S1A_NS4_17SM75_U32x4_LDSM_NENS4_14SM90_TMA_STOREES1A_NS4_17SM90_U32x4_STSM_NENS4_39AutoVectorizingCopyWithAssumedAlignmentILi128EEEEEEvvEEEEvNT_6ParamsE:
[----:B------:R-:W1:Y:S01]  /*0000*/  LDC R1, c[0x0][0x37c] ;  /* 0x0000df00ff017b82 */ /* 0x000e620000000800 */
[----:B------:R-:W2:Y:S01]  /*0010*/  S2R R55, SR_TID.X ;  /* 0x0000000000377919 */ /* 0x000ea20000002100 */
[----:B------:R-:W3:Y:S01]  /*0020*/  LDCU.64 UR8, c[0x0][0x890] ;  /* 0x00011200ff0877ac */ /* 0x000ee20008000a00 */
[----:B------:R-:W-:Y:S02]  /*0030*/  PRMT R45, RZ, 0x7610, R45 ;  /* 0x00007610ff2d7816 */ /* 0x000fe4000000002d */
[----:B------:R-:W-:Y:S01]  /*0040*/  ELECT P3, URZ, PT ;  /* 0x0000000000ff782f */ /* 0x000fe20003860000 */
[----:B---3--:R-:W-:-:S04]  /*0050*/  UISETP.NE.U32.AND UP0, UPT, UR8, URZ, UPT ;  /* 0x000000ff0800728c */ /* 0x008fc8000bf05070 */
[----:B------:R-:W-:Y:S01]  /*0060*/  UISETP.NE.AND.EX UP0, UPT, UR9, URZ, UPT, UP0 ;  /* 0x000000ff0900728c */ /* 0x000fe2000bf05300 */
[----:B--2---:R-:W-:-:S05]  /*0070*/  SHF.R.U32.HI R46, RZ, 0x5, R55 ;  /* 0x00000005ff2e7819 */ /* 0x004fca0000011637 */
[----:B------:R-:W2:Y:S02]  /*0080*/  SHFL.IDX PT, R0, R46, RZ, 0x1f ;  /* 0x00001fff2e007589 */ /* 0x000ea400000e0000 */
[----:B--2---:R-:W-:Y:S01]  /*0090*/  R2UR UR22, R0 ;  /* 0x00000000001672ca */ /* 0x004fe200000e0000 */
[----:B-1----:R-:W-:-:S14]  /*00a0*/  BRA.U UP0, `(.L_x_0) ;  /* 0x0000000100307547 */ /* 0x002fdc000b800000 */
[----:B------:R-:W1:Y:S02]  /*00b0*/  LDCU.64 UR4, c[0x0][0x888] ;  /* 0x00011100ff0477ac */ /* 0x000e640008000a00 */
[----:B-1----:R-:W-:-:S04]  /*00c0*/  UISETP.NE.U32.AND UP0, UPT, UR4, URZ, UPT ;  /* 0x000000ff0400728c */ /* 0x002fc8000bf05070 */
[----:B------:R-:W-:-:S09]  /*00d0*/  UISETP.NE.AND.EX UP0, UPT, UR5, URZ, UPT, UP0 ;  /* 0x000000ff0500728c */ /* 0x000fd2000bf05300 */
[----:B------:R-:W-:Y:S05]  /*00e0*/  BRA.U !UP0, `(.L_x_1) ;  /* 0x0000000108147547 */ /* 0x000fea000b800000 */
[----:B------:R-:W1:Y:S01]  /*00f0*/  LDC.64 R26, c[0x0][0x888] ;  /* 0x00022200ff1a7b82 */ /* 0x000e620000000a00 */
[----:B------:R-:W1:Y:S02]  /*0100*/  LDCU.64 UR4, c[0x0][0x358] ;  /* 0x00006b00ff0477ac */ /* 0x000e640008000a00 */
[----:B-1----:R1:W5:Y:S01]  /*0110*/  LDG.E R26, desc[UR4][R26.64] ;  /* 0x000000041a1a7981 */ /* 0x002362000c1e1900 */
[----:B------:R-:W-:Y:S01]  /*0120*/  HFMA2 R45, -RZ, RZ, 0, 5.9604644775390625e-08 ;  /* 0x00000001ff2d7431 */ /* 0x000fe200000001ff */
[----:B------:R-:W-:Y:S05]  /*0130*/  BRA `(.L_x_0) ;  /* 0x00000000000c7947 */ /* 0x000fea0003800000 */
.L_x_1:
[----:B------:R-:W1:Y:S01]  /*0140*/  LDCU UR4, c[0x0][0x880] ;  /* 0x00011000ff0477ac */ /* 0x000e620008000800 */
[----:B------:R-:W-:Y:S01]  /*0150*/  HFMA2 R45, -RZ, RZ, 0, 5.9604644775390625e-08 ;  /* 0x00000001ff2d7431 */ /* 0x000fe200000001ff */
[----:B-1----:R-:W-:-:S07]  /*0160*/  MOV R26, UR4 ;  /* 0x00000004001a7c02 */ /* 0x002fce0008000f00 */
.L_x_0:
[----:B------:R-:W2:Y:S02]  /*0170*/  LDCU.64 UR4, c[0x0][0x8b0] ;  /* 0x00011600ff0477ac */ /* 0x000ea40008000a00 */
[----:B--2---:R-:W-:-:S04]  /*0180*/  UISETP.NE.U32.AND UP0, UPT, UR4, URZ, UPT ;  /* 0x000000ff0400728c */ /* 0x004fc8000bf05070 */
[----:B------:R-:W-:-:S09]  /*0190*/  UISETP.NE.AND.EX UP0, UPT, UR5, URZ, UPT, UP0 ;  /* 0x000000ff0500728c */ /* 0x000fd2000bf05300 */
[----:B------:R-:W-:Y:S05]  /*01a0*/  BRA.U UP0, `(.L_x_2) ;  /* 0x0000000100287547 */ /* 0x000fea000b800000 */
[----:B------:R-:W2:Y:S02]  /*01b0*/  LDCU.64 UR4, c[0x0][0x8a8] ;  /* 0x00011500ff0477ac */ /* 0x000ea40008000a00 */
[----:B--2---:R-:W-:-:S04]  /*01c0*/  UISETP.NE.U32.AND UP0, UPT, UR4, URZ, UPT ;  /* 0x000000ff0400728c */ /* 0x004fc8000bf05070 */
[----:B------:R-:W-:-:S09]  /*01d0*/  UISETP.NE.AND.EX UP0, UPT, UR5, URZ, UPT, UP0 ;  /* 0x000000ff0500728c */ /* 0x000fd2000bf05300 */
[----:B------:R-:W-:Y:S05]  /*01e0*/  BRA.U !UP0, `(.L_x_3) ;  /* 0x0000000108107547 */ /* 0x000fea000b800000 */
[----:B------:R-:W2:Y:S01]  /*01f0*/  LDC.64 R24, c[0x0][0x8a8] ;  /* 0x00022a00ff187b82 */ /* 0x000ea20000000a00 */
[----:B------:R-:W2:Y:S02]  /*0200*/  LDCU.64 UR4, c[0x0][0x358] ;  /* 0x00006b00ff0477ac */ /* 0x000ea40008000a00 */
[----:B--2---:R2:W5:Y:S01]  /*0210*/  LDG.E R24, desc[UR4][R24.64] ;  /* 0x0000000418187981 */ /* 0x004562000c1e1900 */
[----:B------:R-:W-:Y:S05]  /*0220*/  BRA `(.L_x_2) ;  /* 0x0000000000087947 */ /* 0x000fea0003800000 */
.L_x_3:
[----:B------:R-:W2:Y:S02]  /*0230*/  LDCU UR4, c[0x0][0x8a0] ;  /* 0x00011400ff0477ac */ /* 0x000ea40008000800 */
[----:B--2---:R-:W-:Y:S02]  /*0240*/  MOV R24, UR4 ;  /* 0x0000000400187c02 */ /* 0x004fe40008000f00 */
.L_x_2:
[----:B------:R-:W-:Y:S01]  /*0250*/  IMAD.U32 R0, RZ, RZ, UR22 ;  /* 0x00000016ff007e24 */ /* 0x000fe2000f8e00ff */
[----:B------:R-:W-:Y:S04]  /*0260*/  BSSY.RECONVERGENT B0, `(.L_x_4) ;  /* 0x000000c000007945 */ /* 0x000fe80003800200 */
[C---:B------:R-:W-:Y:S02]  /*0270*/  ISETP.NE.OR P1, PT, R0.reuse, 0x1, !P3 ;  /* 0x000000010000780c */ /* 0x040fe40005f25670 */
[----:B------:R-:W-:-:S11]  /*0280*/  ISETP.NE.OR P0, PT, R0, 0x3, !P3 ;  /* 0x000000030000780c */ /* 0x000fd60005f05670 */
[----:B------:R-:W-:Y:S05]  /*0290*/  @P1 BRA `(.L_x_5) ;  /* 0x0000000000201947 */ /* 0x000fea0003800000 */
[----:B------:R-:W3:Y:S02]  /*02a0*/  LDCU.64 UR4, c[0x0][0x348] ;  /* 0x00006900ff0477ac */ /* 0x000ee40008000a00 */
[----:B---3--:R-:W-:Y:S02]  /*02b0*/  UIADD3 UR6, UP1, UPT, UR4, 0x80, URZ ;  /* 0x0000008004067890 */ /* 0x008fe4000ff3e0ff */
[----:B------:R-:W-:Y:S02]  /*02c0*/  UIADD3 UR4, UP0, UPT, UR4, 0x180, URZ ;  /* 0x0000018004047890 */ /* 0x000fe4000ff1e0ff */
[----:B------:R-:W-:Y:S02]  /*02d0*/  UIADD3.X UR7, UPT, UPT, URZ, UR5, URZ, UP1, !UPT ;  /* 0x00000005ff077290 */ /* 0x000fe40008ffe4ff */
[----:B------:R-:W-:-:S07]  /*02e0*/  UIADD3.X UR5, UPT, UPT, URZ, UR5, URZ, UP0, !UPT ;  /* 0x00000005ff057290 */ /* 0x000fce00087fe4ff */
[----:B------:R3:W-:Y:S02]  /*02f0*/  UTMACCTL.PF [UR6] ;  /* 0x00000000060079b9 */ /* 0x0007e40008040000 */
[----:B------:R3:W-:Y:S02]  /*0300*/  UTMACCTL.PF [UR4] ;  /* 0x00000000040079b9 */ /* 0x0007e40008040000 */
[----:B---3--:R-:W-:Y:S01]  /*0310*/  NOP ;  /* 0x0000000000007918 */ /* 0x008fe20000000000 */
.L_x_5:
[----:B------:R-:W-:Y:S05]  /*0320*/  BSYNC.RECONVERGENT B0 ;  /* 0x0000000000007941 */ /* 0x000fea0003800200 */
.L_x_4:
[----:B------:R-:W-:Y:S04]  /*0330*/  BSSY.RECONVERGENT B0, `(.L_x_6) ;  /* 0x000000a000007945 */ /* 0x000fe80003800200 */
        /* <DEDUP_REMOVED lines=9> */
.L_x_7:
[----:B------:R-:W-:Y:S05]  /*03d0*/  BSYNC.RECONVERGENT B0 ;  /* 0x0000000000007941 */ /* 0x000fea0003800200 */
.L_x_6:
[----:B------:R-:W3:Y:S01]  /*03e0*/  LDCU.64 UR4, c[0x0][0x888] ;  /* 0x00011100ff0477ac */ /* 0x000ee20008000a00 */
[----:B------:R-:W-:Y:S02]  /*03f0*/  UISETP.EQ.U32.AND UP1, UPT, UR8, URZ, UPT ;  /* 0x000000ff0800728c */ /* 0x000fe4000bf22070 */
[----:B------:R-:W-:Y:S02]  /*0400*/  UPLOP3.LUT UP3, UPT, UPT, UPT, UPT, 0x80, 0x8 ;  /* 0x000000000008789c */ /* 0x000fe40003f6f070 */
[----:B---3--:R-:W-:-:S04]  /*0410*/  UISETP.NE.U32.AND UP0, UPT, UR4, URZ, UPT ;  /* 0x000000ff0400728c */ /* 0x008fc8000bf05070 */
[----:B------:R-:W-:-:S04]  /*0420*/  UISETP.NE.AND.EX UP0, UPT, UR5, URZ, UPT, UP0 ;  /* 0x000000ff0500728c */ /* 0x000fc8000bf05300 */
[----:B------:R-:W-:-:S04]  /*0430*/  UISETP.EQ.OR.EX UP2, UPT, UR9, URZ, !UP0, UP1 ;  /* 0x000000ff0900728c */ /* 0x000fc8000c742710 */
[----:B------:R-:W-:-:S06]  /*0440*/  UP2UR UR4, UPR, URZ, 0x4 ;  /* 0x00000004ff047883 */ /* 0x000fcc0008000000 */
[----:B------:R-:W-:Y:S01]  /*0450*/  MOV R49, UR4 ;  /* 0x0000000400317c02 */ /* 0x000fe20008000f00 */
[----:B------:R-:W-:Y:S06]  /*0460*/  BRA.U !UP2, `(.L_x_8) ;  /* 0x000000010a207547 */ /* 0x000fec000b800000 */
[----:B------:R-:W-:Y:S01]  /*0470*/  UISETP.NE.U32.AND UP1, UPT, UR8, URZ, UPT ;  /* 0x000000ff0800728c */ /* 0x000fe2000bf25070 */
[----:B-----5:R-:W-:Y:S01]  /*0480*/  FSETP.NEU.AND P0, PT, R26, RZ, PT ;  /* 0x000000ff1a00720b */ /* 0x020fe20003f0d000 */
[----:B------:R-:W-:Y:S02]  /*0490*/  USEL UR4, URZ, 0xffffffff, UP0 ;  /* 0xffffffffff047887 */ /* 0x000fe40008000000 */
[----:B------:R-:W-:-:S10]  /*04a0*/  UISETP.NE.AND.EX UP1, UPT, UR9, URZ, UPT, UP1 ;  /* 0x000000ff0900728c */ /* 0x000fd4000bf25310 */
[----:B------:R-:W-:Y:S01]  /*04b0*/  VOTEU.ANY UP0, P0 ;  /* 0x0000000000ff7886 */ /* 0x000fe20000000100 */
[----:B------:R-:W-:-:S04]  /*04c0*/  @!UP1 USEL UR4, URZ, 0xffffffff, UP0 ;  /* 0xffffffffff049887 */ /* 0x000fc80008000000 */
[----:B------:R-:W-:-:S04]  /*04d0*/  ULOP3.LUT UR4, UR4, 0x1, URZ, 0xc0, !UPT ;  /* 0x0000000104047892 */ /* 0x000fc8000f8ec0ff */
[----:B------:R-:W-:-:S11]  /*04e0*/  UISETP.NE.U32.AND UP3, UPT, UR4, 0x1, UPT ;  /* 0x000000010400788c */ /* 0x000fd6000bf65070 */
.L_x_8:
[----:B------:R-:W3:Y:S01]  /*04f0*/  SHFL.IDX PT, R2, R46, RZ, 0x1f ;  /* 0x00001fff2e027589 */ /* 0x000ee200000e0000 */
[----:B------:R-:W-:-:S04]  /*0500*/  UISETP.NE.AND UP0, UPT, UR22, 0x2, UPT ;  /* 0x000000021600788c */ /* 0x000fc8000bf05270 */
[----:B------:R-:W-:Y:S01]  /*0510*/  USEL UR37, URZ, 0x1, UP0 ;  /* 0x00000001ff257887 */ /* 0x000fe20008000000 */
[----:B---3--:R-:W-:-:S13]  /*0520*/  ISETP.NE.AND P0, PT, R2, RZ, PT ;  /* 0x000000ff0200720c */ /* 0x008fda0003f05270 */
[----:B------:R-:W-:Y:S05]  /*0530*/  @P0 BRA `(.L_x_9) ;  /* 0x0000000000600947 */ /* 0x000fea0003800000 */
[----:B------:R-:W3:Y:S01]  /*0540*/  S2UR UR4, SR_CgaCtaId ;  /* 0x00000000000479c3 */ /* 0x000ee20000008800 */
[----:B------:R-:W-:Y:S01]  /*0550*/  UMOV UR5, 0x400 ;  /* 0x0000040000057882 */ /* 0x000fe20000000000 */
[----:B------:R-:W-:Y:S01]  /*0560*/  UMOV UR8, 0x1 ;  /* 0x0000000100087882 */ /* 0x000fe20000000000 */
[----:B------:R-:W-:Y:S01]  /*0570*/  UMOV UR6, 0x2 ;  /* 0x0000000200067882 */ /* 0x000fe20000000000 */
[----:B------:R-:W-:-:S04]  /*0580*/  UIADD3 UR8, UPT, UPT, -UR8, 0x100000, URZ ;  /* 0x0010000008087890 */ /* 0x000fc8000fffe1ff */
[----:B------:R-:W-:Y:S02]  /*0590*/  USHF.L.U32 UR9, UR8, 0xb, URZ ;  /* 0x0000000b08097899 */ /* 0x000fe400080006ff */
[----:B------:R-:W-:Y:S02]  /*05a0*/  USHF.L.U32 UR8, UR8, 0x1, URZ ;  /* 0x0000000108087899 */ /* 0x000fe400080006ff */
[----:B------:R-:W-:-:S04]  /*05b0*/  UIADD3 UR6, UPT, UPT, -UR6, 0x100000, URZ ;  /* 0x0010000006067890 */ /* 0x000fc8000fffe1ff */
[----:B------:R-:W-:Y:S02]  /*05c0*/  USHF.L.U32 UR7, UR6, 0xb, URZ ;  /* 0x0000000b06077899 */ /* 0x000fe400080006ff */
[----:B------:R-:W-:Y:S01]  /*05d0*/  USHF.L.U32 UR6, UR6, 0x1, URZ ;  /* 0x0000000106067899 */ /* 0x000fe200080006ff */
[----:B------:R-:W-:Y:S01]  /*05e0*/  ELECT P0, URZ, PT ;  /* 0x0000000000ff782f */ /* 0x000fe20003800000 */
[----:B---3--:R-:W-:Y:S01]  /*05f0*/  ULEA UR4, UR4, UR5, 0x18 ;  /* 0x0000000504047291 */ /* 0x008fe2000f8ec0ff */
[----:B------:R-:W3:Y:S11]  /*0600*/  FENCE.VIEW.ASYNC.S ;  /* 0x00000000000073c6 */ /* 0x000ef60000000000 */
[----:B---3--:R3:W4:Y:S01]  /*0610*/  SYNCS.EXCH.64 URZ, [UR4], UR8 ;  /* 0x0000000804ff75b2 */ /* 0x0087220008000100 */
[----:B------:R3:W1:Y:S01]  /*0620*/  SYNCS.EXCH.64 URZ, [UR4+0x28], UR6 ;  /* 0x0000280604ff75b2 */ /* 0x0006620008000100 */
        /* <DEDUP_REMOVED lines=8> */
[----:B------:R-:W-:Y:S01]  /*06b0*/  NOP ;  /* 0x0000000000007918 */ /* 0x000fe20000000000 */
.L_x_9:
[----:B------:R-:W2:Y:S01]  /*06c0*/  SHFL.IDX PT, R2, R46, RZ, 0x1f ;  /* 0x00001fff2e027589 */ /* 0x000ea200000e0000 */
[----:B------:R-:W-:Y:S01]  /*06d0*/  NOP ;  /* 0x0000000000007918 */ /* 0x000fe20000000000 */
[----:B--2---:R-:W-:-:S13]  /*06e0*/  ISETP.NE.AND P0, PT, R2, 0x1, PT ;  /* 0x000000010200780c */ /* 0x004fda0003f05270 */
[----:B------:R-:W-:Y:S05]  /*06f0*/  @P0 BRA `(.L_x_10) ;  /* 0x0000000000500947 */ /* 0x000fea0003800000 */
[----:B---3--:R-:W2:Y:S01]  /*0700*/  S2UR UR4, SR_CgaCtaId ;  /* 0x00000000000479c3 */ /* 0x008ea20000008800 */
        /* <DEDUP_REMOVED lines=10> */
[----:B--2---:R-:W-:Y:S01]  /*07b0*/  ULEA UR4, UR4, UR5, 0x18 ;  /* 0x0000000504047291 */ /* 0x004fe2000f8ec0ff */
[----:B------:R-:W2:Y:S11]  /*07c0*/  FENCE.VIEW.ASYNC.S ;  /* 0x00000000000073c6 */ /* 0x000eb60000000000 */
[----:B--2---:R2:W3:Y:S01]  /*07d0*/  SYNCS.EXCH.64 URZ, [UR4+0x50], UR8 ;  /* 0x0000500804ff75b2 */ /* 0x0044e20008000100 */
[----:B------:R2:W1:Y:S01]  /*07e0*/  SYNCS.EXCH.64 URZ, [UR4+0x68], UR6 ;  /* 0x0000680604ff75b2 */ /* 0x0004620008000100 */
[----:B------:R2:W1:Y:S01]  /*07f0*/  SYNCS.EXCH.64 URZ, [UR4+0x58], UR8 ;  /* 0x0000580804ff75b2 */ /* 0x0004620008000100 */
[----:B------:R2:W1:Y:S01]  /*0800*/  SYNCS.EXCH.64 URZ, [UR4+0x70], UR6 ;  /* 0x0000700604ff75b2 */ /* 0x0004620008000100 */
[----:B------:R2:W1:Y:S01]  /*0810*/  SYNCS.EXCH.64 URZ, [UR4+0x60], UR8 ;  /* 0x0000600804ff75b2 */ /* 0x0004620008000100 */
[----:B------:R2:W1:Y:S01]  /*0820*/  SYNCS.EXCH.64 URZ, [UR4+0x78], UR6 ;  /* 0x0000780604ff75b2 */ /* 0x0004620008000100 */
[----:B------:R-:W-:Y:S01]  /*0830*/  NOP ;  /* 0x0000000000007918 */ /* 0x000fe20000000000 */
.L_x_10:
[----:B------:R-:W4:Y:S01]  /*0840*/  SHFL.IDX PT, R2, R46, RZ, 0x1f ;  /* 0x00001fff2e027589 */ /* 0x000f2200000e0000 */
[----:B------:R-:W-:Y:S01]  /*0850*/  NOP ;  /* 0x0000000000007918 */ /* 0x000fe20000000000 */
[----:B----4-:R-:W-:-:S13]  /*0860*/  ISETP.NE.AND P0, PT, R2, 0x3, PT ;  /* 0x000000030200780c */ /* 0x010fda0003f05270 */
[----:B------:R-:W-:Y:S05]  /*0870*/  @P0 BRA `(.L_x_11) ;  /* 0x0000000000300947 */ /* 0x000fea0003800000 */
[----:B--23--:R-:W2:Y:S01]  /*0880*/  S2UR UR6, SR_CgaCtaId ;  /* 0x00000000000679c3 */ /* 0x00cea20000008800 */
[----:B------:R-:W-:Y:S01]  /*0890*/  UMOV UR4, 0x400 ;  /* 0x0000040000047882 */ /* 0x000fe20000000000 */
[----:B------:R-:W-:Y:S01]  /*08a0*/  UMOV UR5, 0x20 ;  /* 0x0000002000057882 */ /* 0x000fe20000000000 */
[----:B------:R-:W-:Y:S01]  /*08b0*/  ELECT P0, URZ, PT ;  /* 0x0000000000ff782f */ /* 0x000fe20003800000 */
[----:B--2---:R-:W-:Y:S02]  /*08c0*/  ULEA UR6, UR6, UR4, 0x18 ;  /* 0x0000000406067291 */ /* 0x004fe4000f8ec0ff */
[----:B------:R-:W-:-:S04]  /*08d0*/  UIADD3 UR4, UPT, UPT, -UR5, 0x100000, URZ ;  /* 0x0010000005047890 */ /* 0x000fc8000fffe1ff */
[----:B------:R-:W-:Y:S02]  /*08e0*/  USHF.L.U32 UR5, UR4, 0xb, URZ ;  /* 0x0000000b04057899 */ /* 0x000fe400080006ff */
[----:B------:R-:W-:Y:S01]  /*08f0*/  USHF.L.U32 UR4, UR4, 0x1, URZ ;  /* 0x0000000104047899 */ /* 0x000fe200080006ff */
[----:B------:R-:W2:Y:S11]  /*0900*/  FENCE.VIEW.ASYNC.S ;  /* 0x00000000000073c6 */ /* 0x000eb60000000000 */
[----:B--2---:R4:W2:Y:S01]  /*0910*/  SYNCS.EXCH.64 URZ, [UR6+0x80], UR4 ;  /* 0x0000800406ff75b2 */ /* 0x0048a20008000100 */
[----:B------:R4:W3:Y:S02]  /*0920*/  SYNCS.EXCH.64 URZ, [UR6+0x88], UR4 ;  /* 0x0000880406ff75b2 */ /* 0x0008e40008000100 */
[----:B----4-:R-:W-:Y:S01]  /*0930*/  NOP ;  /* 0x0000000000007918 */ /* 0x010fe20000000000 */
.L_x_11:
[----:B------:R-:W4:Y:S01]  /*0940*/  SHFL.IDX PT, R2, R46, RZ, 0x1f ;  /* 0x00001fff2e027589 */ /* 0x000f2200000e0000 */
[----:B------:R-:W-:Y:S01]  /*0950*/  NOP ;  /* 0x0000000000007918 */ /* 0x000fe20000000000 */
[----:B----4-:R-:W-:-:S13]  /*0960*/  ISETP.NE.AND P0, PT, R2, 0x4, PT ;  /* 0x000000040200780c */ /* 0x010fda0003f05270 */
[----:B------:R-:W-:Y:S05]  /*0970*/  @P0 BRA `(.L_x_12) ;  /* 0x00000000004c0947 */ /* 0x000fea0003800000 */
[----:B--23--:R-:W2:Y:S01]  /*0980*/  S2UR UR6, SR_CgaCtaId ;  /* 0x00000000000679c3 */ /* 0x00cea20000008800 */
[----:B------:R-:W-:Y:S01]  /*0990*/  UMOV UR4, 0x1e0 ;  /* 0x000001e000047882 */ /* 0x000fe20000000000 */
[----:B------:R-:W-:Y:S01]  /*09a0*/  UMOV UR5, 0x400 ;  /* 0x0000040000057882 */ /* 0x000fe20000000000 */
[----:B------:R-:W-:Y:S01]  /*09b0*/  USEL UR4, UR4, 0x1a0, UP3 ;  /* 0x000001a004047887 */ /* 0x000fe20009800000 */
[----:B------:R-:W-:Y:S01]  /*09c0*/  UMOV UR8, 0x1 ;  /* 0x0000000100087882 */ /* 0x000fe20000000000 */
[----:B------:R-:W-:Y:S01]  /*09d0*/  ELECT P0, URZ, PT ;  /* 0x0000000000ff782f */ /* 0x000fe20003800000 */
[----:B------:R-:W-:-:S04]  /*09e0*/  UIADD3 UR8, UPT, UPT, -UR8, 0x100000, URZ ;  /* 0x0010000008087890 */ /* 0x000fc8000fffe1ff */
[----:B------:R-:W-:Y:S02]  /*09f0*/  USHF.L.U32 UR9, UR8, 0xb, URZ ;  /* 0x0000000b08097899 */ /* 0x000fe400080006ff */
[----:B------:R-:W-:Y:S02]  /*0a00*/  USHF.L.U32 UR8, UR8, 0x1, URZ ;  /* 0x0000000108087899 */ /* 0x000fe400080006ff */
[----:B--2---:R-:W-:Y:S02]  /*0a10*/  ULEA UR6, UR6, UR5, 0x18 ;  /* 0x0000000506067291 */ /* 0x004fe4000f8ec0ff */
[----:B------:R-:W-:-:S04]  /*0a20*/  UIADD3 UR4, UPT, UPT, -UR4, 0x100000, URZ ;  /* 0x0010000004047890 */ /* 0x000fc8000fffe1ff */
[----:B------:R-:W-:Y:S02]  /*0a30*/  USHF.L.U32 UR5, UR4, 0xb, URZ ;  /* 0x0000000b04057899 */ /* 0x000fe400080006ff */
[----:B------:R-:W-:Y:S01]  /*0a40*/  USHF.L.U32 UR4, UR4, 0x1, URZ ;  /* 0x0000000104047899 */ /* 0x000fe200080006ff */
[----:B------:R-:W2:Y:S03]  /*0a50*/  FENCE.VIEW.ASYNC.S ;  /* 0x00000000000073c6 */ /* 0x000ea60000000000 */
[----:B--2---:R4:W2:Y:S08]  /*0a60*/  SYNCS.EXCH.64 URZ, [UR6+0x90], UR8 ;  /* 0x0000900806ff75b2 */ /* 0x0048b00008000100 */
[----:B------:R4:W3:Y:S01]  /*0a70*/  SYNCS.EXCH.64 URZ, [UR6+0xa0], UR4 ;  /* 0x0000a00406ff75b2 */ /* 0x0008e20008000100 */
[----:B------:R4:W1:Y:S01]  /*0a80*/  SYNCS.EXCH.64 URZ, [UR6+0x98], UR8 ;  /* 0x0000980806ff75b2 */ /* 0x0008620008000100 */
[----:B------:R4:W1:Y:S02]  /*0a90*/  SYNCS.EXCH.64 URZ, [UR6+0xa8], UR4 ;  /* 0x0000a80406ff75b2 */ /* 0x0008640008000100 */
[----:B----4-:R-:W-:Y:S01]  /*0aa0*/  NOP ;  /* 0x0000000000007918 */ /* 0x010fe20000000000 */
.L_x_12:
[----:B------:R-:W4:Y:S01]  /*0ab0*/  SHFL.IDX PT, R2, R46, RZ, 0x1f ;  /* 0x00001fff2e027589 */ /* 0x000f2200000e0000 */
[----:B------:R-:W-:Y:S01]  /*0ac0*/  NOP ;  /* 0x0000000000007918 */ /* 0x000fe20000000000 */
[----:B----4-:R-:W-:-:S13]  /*0ad0*/  ISETP.NE.AND P0, PT, R2, 0x5, PT ;  /* 0x000000050200780c */ /* 0x010fda0003f05270 */
[----:B------:R-:W-:Y:S05]  /*0ae0*/  @P0 BRA `(.L_x_13) ;  /* 0x0000000000580947 */ /* 0x000fea0003800000 */
[----:B--23--:R-:W2:Y:S01]  /*0af0*/  S2UR UR4, SR_CgaCtaId ;  /* 0x00000000000479c3 */ /* 0x00cea20000008800 */
        /* <DEDUP_REMOVED lines=12> */
[----:B--2---:R4:W2:Y:S01]  /*0bc0*/  SYNCS.EXCH.64 URZ, [UR4+0xb0], UR8 ;  /* 0x0000b00804ff75b2 */ /* 0x0048a20008000100 */
[----:B------:R4:W3:Y:S01]  /*0bd0*/  SYNCS.EXCH.64 URZ, [UR4+0xd0], UR6 ;  /* 0x0000d00604ff75b2 */ /* 0x0008e20008000100 */
[----:B------:R4:W1:Y:S01]  /*0be0*/  SYNCS.EXCH.64 URZ, [UR4+0xb8], UR8 ;  /* 0x0000b80804ff75b2 */ /* 0x0008620008000100 */
[----:B------:R4:W1:Y:S01]  /*0bf0*/  SYNCS.EXCH.64 URZ, [UR4+0xd8], UR6 ;  /* 0x0000d80604ff75b2 */ /* 0x0008620008000100 */
[----:B------:R4:W1:Y:S01]  /*0c00*/  SYNCS.EXCH.64 URZ, [UR4+0xc0], UR8 ;  /* 0x0000c00804ff75b2 */ /* 0x0008620008000100 */
[----:B------:R4:W1:Y:S01]  /*0c10*/  SYNCS.EXCH.64 URZ, [UR4+0xe0], UR6 ;  /* 0x0000e00604ff75b2 */ /* 0x0008620008000100 */
[----:B------:R4:W1:Y:S01]  /*0c20*/  SYNCS.EXCH.64 URZ, [UR4+0xc8], UR8 ;  /* 0x0000c80804ff75b2 */ /* 0x0008620008000100 */
[----:B------:R4:W1:Y:S02]  /*0c30*/  SYNCS.EXCH.64 URZ, [UR4+0xe8], UR6 ;  /* 0x0000e80604ff75b2 */ /* 0x0008640008000100 */
[----:B----4-:R-:W-:Y:S01]  /*0c40*/  NOP ;  /* 0x0000000000007918 */ /* 0x010fe20000000000 */
.L_x_13:
[----:B------:R-:W4:Y:S01]  /*0c50*/  SHFL.IDX PT, R2, R46, RZ, 0x1f ;  /* 0x00001fff2e027589 */ /* 0x000f2200000e0000 */
[----:B------:R-:W1:Y:S01]  /*0c60*/  S2UR UR54, SR_CgaCtaId ;  /* 0x00000000003679c3 */ /* 0x000e620000008800 */
[----:B------:R-:W-:Y:S01]  /*0c70*/  NOP ;  /* 0x0000000000007918 */ /* 0x000fe20000000000 */
[----:B----4-:R-:W-:-:S13]  /*0c80*/  ISETP.NE.AND P0, PT, R2, 0x3, PT ;  /* 0x000000030200780c */ /* 0x010fda0003f05270 */
[----:B-1----:R-:W-:Y:S05]  /*0c90*/  @P0 BRA `(.L_x_14) ;  /* 0x0000000000340947 */ /* 0x002fea0003800000 */
[----:B--23--:R-:W-:Y:S01]  /*0ca0*/  UMOV UR4, 0x400 ;  /* 0x0000040000047882 */ /* 0x00cfe20000000000 */
[----:B------:R-:W-:Y:S01]  /*0cb0*/  UMOV UR6, 0x20 ;  /* 0x0000002000067882 */ /* 0x000fe20000000000 */
[----:B------:R-:W-:Y:S02]  /*0cc0*/  ULEA UR4, UR54, UR4, 0x18 ;  /* 0x0000000436047291 */ /* 0x000fe4000f8ec0ff */
[----:B------:R-:W-:-:S04]  /*0cd0*/  UIADD3 UR6, UPT, UPT, -UR6, 0x100000, URZ ;  /* 0x0010000006067890 */ /* 0x000fc8000fffe1ff */
[----:B------:R-:W-:Y:S02]  /*0ce0*/  USHF.L.U32 UR7, UR6, 0xb, URZ ;  /* 0x0000000b06077899 */ /* 0x000fe400080006ff */
[----:B------:R-:W-:Y:S01]  /*0cf0*/  USHF.L.U32 UR6, UR6, 0x1, URZ ;  /* 0x0000000106067899 */ /* 0x000fe200080006ff */
[----:B------:R-:W-:Y:S01]  /*0d00*/  ELECT P0, URZ, PT ;  /* 0x0000000000ff782f */ /* 0x000fe20003800000 */
[----:B------:R-:W1:Y:S10]  /*0d10*/  FENCE.VIEW.ASYNC.S ;  /* 0x00000000000073c6 */ /* 0x000e740000000000 */
[----:B-1----:R1:W4:Y:S01]  /*0d20*/  SYNCS.EXCH.64 URZ, [UR4+0xf0], UR6 ;  /* 0x0000f00604ff75b2 */ /* 0x0023220008000100 */
[----:B------:R1:W2:Y:S01]  /*0d30*/  SYNCS.EXCH.64 URZ, [UR4+0x100], UR6 ;  /* 0x0001000604ff75b2 */ /* 0x0002a20008000100 */
[----:B------:R1:W3:Y:S01]  /*0d40*/  SYNCS.EXCH.64 URZ, [UR4+0xf8], UR6 ;  /* 0x0000f80604ff75b2 */ /* 0x0002e20008000100 */
[----:B------:R1:W1:Y:S01]  /*0d50*/  SYNCS.EXCH.64 URZ, [UR4+0x108], UR6 ;  /* 0x0001080604ff75b2 */ /* 0x0002620008000100 */
[----:B------:R-:W-:Y:S01]  /*0d60*/  NOP ;  /* 0x0000000000007918 */ /* 0x000fe20000000000 */
.L_x_14:
[----:B-123--:R-:W1:Y:S01]  /*0d70*/  LDCU UR4, c[0x0][0x36c] ;  /* 0x00006d80ff0477ac */ /* 0x00ee620008000800 */
[----:B------:R-:W-:Y:S01]  /*0d80*/  ISETP.NE.OR P3, PT, R0, 0x2, !P3 ;  /* 0x000000020000780c */ /* 0x000fe20005f65670 */
[----:B------:R-:W-:Y:S01]  /*0d90*/  NOP ;  /* 0x0000000000007918 */ /* 0x000fe20000000000 */
[----:B------:R-:W-:Y:S01]  /*0da0*/  LOP3.LUT R0, R55, 0x1f, RZ, 0xc0, !PT ;  /* 0x0000001f37007812 */ /* 0x000fe200078ec0ff */
[----:B------:R-:W-:Y:S02]  /*0db0*/  UISETP.NE.AND UP4, UPT, UR22, URZ, UPT ;  /* 0x000000ff1600728c */ /* 0x000fe4000bf85270 */
[----:B-1----:R-:W-:-:S09]  /*0dc0*/  UISETP.EQ.U32.AND UP5, UPT, UR4, 0x1, UPT ;  /* 0x000000010400788c */ /* 0x002fd2000bfa2070 */
[----:B------:R-:W-:Y:S05]  /*0dd0*/  BRA.U !UP5, `(.L_x_15) ;  /* 0x000000010d087547 */ /* 0x000fea000b800000 */
[----:B----4-:R-:W-:Y:S01]  /*0de0*/  UCGABAR_ARV ;  /* 0x00000000000079c7 */ /* 0x010fe20008000000 */
[----:B------:R-:W-:Y:S05]  /*0df0*/  BRA `(.L_x_16) ;  /* 0x0000000000047947 */ /* 0x000fea0003800000 */
.L_x_15:
[----:B----4-:R-:W-:Y:S01]  /*0e00*/  NOP ;  /* 0x0000000000007918 */ /* 0x010fe20000000000 */
.L_x_16:
[----:B------:R-:W1:Y:S01]  /*0e10*/  S2UR UR7, SR_CTAID.X ;  /* 0x00000000000779c3 */ /* 0x000e620000002500 */
[----:B------:R-:W-:-:S05]  /*0e20*/  CS2R.32 R48, SR_CgaSize ;  /* 0x0000000000307805 */ /* 0x000fca0000008a00 */
[----:B------:R-:W-:-:S05]  /*0e30*/  IMAD R48, R48, -0xa0, RZ ;  /* 0xffffff6030307824 */ /* 0x000fca00078e02ff */
[----:B------:R-:W-:-:S14]  /*0e40*/  R2UR UR5, R48 ;  /* 0x00000000300572ca */ /* 0x000fdc00000e0000 */
[----:B------:R-:W2:Y:S01]  /*0e50*/  LDCU UR5, c[0x0][UR5+0x2b0] ;  /* 0x00005600050577ac */ /* 0x000ea20008000800 */
[----:B------:R-:W-:-:S05]  /*0e60*/  CS2R.32 R48, SR_CgaSize ;  /* 0x0000000000307805 */ /* 0x000fca0000008a00 */
[----:B------:R-:W-:-:S05]  /*0e70*/  IMAD R48, R48, -0xa0, RZ ;  /* 0xffffff6030307824 */ /* 0x000fca00078e02ff */
[----:B------:R-:W-:-:S14]  /*0e80*/  R2UR UR4, R48 ;  /* 0x00000000300472ca */ /* 0x000fdc00000e0000 */
[----:B------:R-:W3:Y:S01]  /*0e90*/  LDCU UR4, c[0x0][UR4+0x2b4] ;  /* 0x00005680040477ac */ /* 0x000ee20008000800 */
[----:B------:R-:W4:Y:S01]  /*0ea0*/  S2UR UR8, SR_CTAID.Y ;  /* 0x00000000000879c3 */ /* 0x000f220000002600 */
[----:B------:R-:W-:-:S05]  /*0eb0*/  CS2R.32 R48, SR_CgaSize ;  /* 0x0000000000307805 */ /* 0x000fca0000008a00 */
[----:B------:R-:W-:-:S05]  /*0ec0*/  IMAD R48, R48, -0xa0, RZ ;  /* 0xffffff6030307824 */ /* 0x000fca00078e02ff */
[----:B------:R-:W-:-:S14]  /*0ed0*/  R2UR UR9, R48 ;  /* 0x00000000300972ca */ /* 0x000fdc00000e0000 */
[----:B------:R-:W3:Y:S01]  /*0ee0*/  LDCU UR9, c[0x0][UR9+0x2a0] ;  /* 0x00005400090977ac */ /* 0x000ee20008000800 */
[----:B------:R-:W-:-:S05]  /*0ef0*/  CS2R.32 R48, SR_CgaSize ;  /* 0x0000000000307805 */ /* 0x000fca0000008a00 */
[----:B------:R-:W-:-:S05]  /*0f00*/  IMAD R48, R48, -0xa0, RZ ;  /* 0xffffff6030307824 */ /* 0x000fca00078e02ff */
[----:B------:R-:W-:-:S14]  /*0f10*/  R2UR UR10, R48 ;  /* 0x00000000300a72ca */ /* 0x000fdc00000e0000 */
[----:B------:R-:W3:Y:S01]  /*0f20*/  LDCU UR10, c[0x0][UR10+0x2a4] ;  /* 0x000054800a0a77ac */ /* 0x000ee20008000800 */
[----:B------:R-:W3:Y:S01]  /*0f30*/  S2UR UR36, SR_CTAID.Z ;  /* 0x00000000002479c3 */ /* 0x000ee20000002700 */
[----:B------:R-:W3:Y:S01]  /*0f40*/  LDCU UR23, c[0x0][0xb24] ;  /* 0x00016480ff1777ac */ /* 0x000ee20008000800 */
[----:B------:R-:W3:Y:S01]  /*0f50*/  LDCU UR40, c[0x0][0xb24] ;  /* 0x00016480ff2877ac */ /* 0x000ee20008000800 */
[----:B-1----:R-:W-:Y:S01]  /*0f60*/  I2FP.F32.U32 R3, UR7 ;  /* 0x0000000700037c45 */ /* 0x002fe20008201000 */
[----:B------:R-:W1:Y:S04]  /*0f70*/  LDCU UR27, c[0x0][0xb30] ;  /* 0x00016600ff1b77ac */ /* 0x000e680008000800 */
[----:B--2---:R-:W-:Y:S01]  /*0f80*/  FMUL R3, R3, UR5 ;  /* 0x0000000503037c20 */ /* 0x004fe20008400000 */
[----:B------:R-:W-:Y:S01]  /*0f90*/  USHF.L.U32 UR24, UR54, 0xa, URZ ;  /* 0x0000000a36187899 */ /* 0x000fe200080006ff */
[----:B----4-:R-:W-:Y:S01]  /*0fa0*/  I2FP.F32.U32 R2, UR8 ;  /* 0x0000000800027c45 */ /* 0x010fe20008201000 */
[----:B------:R-:W-:Y:S01]  /*0fb0*/  UMOV UR26, UR7 ;  /* 0x00000007001a7c82 */ /* 0x000fe20008000000 */
[----:B------:R-:W-:-:S02]  /*0fc0*/  UMOV UR30, UR8 ;  /* 0x00000008001e7c82 */ /* 0x000fc40008000000 */
[----:B------:R-:W2:Y:S01]  /*0fd0*/  F2I.U32.TRUNC.NTZ R3, R3 ;  /* 0x0000000300037305 */ /* 0x000ea2000020f000 */
[----:B---3--:R-:W-:Y:S01]  /*0fe0*/  UISETP.GE.AND UP2, UPT, UR23, 0x1, UPT ;  /* 0x000000011700788c */ /* 0x008fe2000bf46270 */
[----:B------:R-:W-:-:S06]  /*0ff0*/  FMUL R2, R2, UR4 ;  /* 0x0000000402027c20 */ /* 0x000fcc0008400000 */
[----:B------:R-:W3:Y:S01]  /*1000*/  F2I.U32.TRUNC.NTZ R2, R2 ;  /* 0x0000000200027305 */ /* 0x000ee2000020f000 */
[----:B--2---:R-:W-:Y:S02]  /*1010*/  R2UR UR4, R3 ;  /* 0x00000000030472ca */ /* 0x004fe400000e0000 */
[----:B---3--:R-:W-:Y:S02]  /*1020*/  R2UR UR6, R2 ;  /* 0x00000000020672ca */ /* 0x008fe400000e0000 */
[----:B------:R-:W-:-:S09]  /*1030*/  PRMT R2, RZ, 0x7610, R2 ;  /* 0x00007610ff027816 */ /* 0x000fd20000000002 */
[----:B------:R-:W-:-:S04]  /*1040*/  UIADD3 UR5, UPT, UPT, -UR4, URZ, URZ ;  /* 0x000000ff04057290 */ /* 0x000fc8000fffe1ff */
[----:B------:R-:W-:Y:S02]  /*1050*/  UIMAD UR5, UR9, UR5, UR7 ;  /* 0x00000005090572a4 */ /* 0x000fe4000f8e0207 */
[----:B------:R-:W-:-:S04]  /*1060*/  UIADD3 UR4, UPT, UPT, -UR6, URZ, URZ ;  /* 0x000000ff06047290 */ /* 0x000fc8000fffe1ff */
[----:B------:R-:W-:Y:S01]  /*1070*/  IMAD.U32 R48, RZ, RZ, UR5 ;  /* 0x00000005ff307e24 */ /* 0x000fe2000f8e00ff */
[----:B------:R-:W-:-:S06]  /*1080*/  UIMAD UR4, UR10, UR4, UR8 ;  /* 0x000000040a0472a4 */ /* 0x000fcc000f8e0208 */
[----:B------:R-:W-:Y:S01]  /*1090*/  IMAD.U32 R47, RZ, RZ, UR4 ;  /* 0x00000004ff2f7e24 */ /* 0x000fe2000f8e00ff */
[----:B-1----:R-:W-:Y:S06]  /*10a0*/  BRA.U UP4, `(.L_x_17) ;  /* 0x00000001042c7547 */ /* 0x002fec000b800000 */
[----:B------:R-:W-:Y:S02]  /*10b0*/  R2UR UR5, R47 ;  /* 0x000000002f0572ca */ /* 0x000fe400000e0000 */
[----:B------:R-:W-:-:S11]  /*10c0*/  R2UR UR4, R48 ;  /* 0x00000000300472ca */ /* 0x000fd600000e0000 */
[----:B------:R-:W-:Y:S02]  /*10d0*/  UISETP.NE.AND UP0, UPT, UR5, URZ, UPT ;  /* 0x000000ff0500728c */ /* 0x000fe4000bf05270 */
[----:B------:R-:W-:Y:S02]  /*10e0*/  UISETP.NE.AND UP1, UPT, UR5, 0x1, UPT ;  /* 0x000000010500788c */ /* 0x000fe4000bf25270 */
[----:B------:R-:W-:-:S04]  /*10f0*/  UISETP.EQ.OR UP0, UPT, UR4, URZ, !UP0 ;  /* 0x000000ff0400728c */ /* 0x000fc8000c702670 */
[----:B------:R-:W-:Y:S02]  /*1100*/  USEL UR5, URZ, 0x1, !UP0 ;  /* 0x00000001ff057887 */ /* 0x000fe4000c000000 */
[----:B------:R-:W-:Y:S02]  /*1110*/  UISETP.NE.AND UP0, UPT, UR4, URZ, UPT ;  /* 0x000000ff0400728c */ /* 0x000fe4000bf05270 */
[----:B------:R-:W-:-:S04]  /*1120*/  USEL UR4, URZ, 0x2, UP1 ;  /* 0x00000002ff047887 */ /* 0x000fc80008800000 */
[----:B------:R-:W-:-:S04]  /*1130*/  USEL UR4, UR4, 0x2, UP0 ;  /* 0x0000000204047887 */ /* 0x000fc80008000000 */
[----:B------:R-:W-:-:S06]  /*1140*/  UIADD3 UR4, UPT, UPT, UR5, UR4, URZ ;  /* 0x0000000405047290 */ /* 0x000fcc000fffe0ff */
[----:B------:R-:W-:Y:S02]  /*1150*/  IMAD.U32 R2, RZ, RZ, UR4 ;  /* 0x00000004ff027e24 */ /* 0x000fe4000f8e00ff */
.L_x_17:
[----:B------:R-:W-:Y:S05]  /*1160*/  BRA.U !UP2, `(.L_x_18) ;  /* 0x000000010ad47547 */ /* 0x000fea000b800000 */
[----:B------:R-:W1:Y:S01]  /*1170*/  LDCU.128 UR12, c[0x0][0xb10] ;  /* 0x00016200ff0c77ac */ /* 0x000e620008000c00 */
[----:B------:R-:W2:Y:S01]  /*1180*/  LDCU UR6, c[0x0][0x370] ;  /* 0x00006e00ff0677ac */ /* 0x000ea20008000800 */
[----:B------:R-:W3:Y:S01]  /*1190*/  LDCU UR5, c[0x0][0x374] ;  /* 0x00006e80ff0577ac */ /* 0x000ee20008000800 */
[----:B------:R-:W4:Y:S01]  /*11a0*/  LDCU UR25, c[0x0][0xb0c] ;  /* 0x00016180ff1977ac */ /* 0x000f220008000800 */
[----:B------:R-:W4:Y:S01]  /*11b0*/  LDCU UR4, c[0x0][0xb20] ;  /* 0x00016400ff0477ac */ /* 0x000f220008000800 */
[----:B------:R-:W4:Y:S01]  /*11c0*/  LDCU.64 UR8, c[0x0][0xb28] ;  /* 0x00016500ff0877ac */ /* 0x000f220008000a00 */
[----:B-1----:R-:W-:Y:S02]  /*11d0*/  UISETP.NE.AND UP0, UPT, UR14, 0x1, UPT ;  /* 0x000000010e00788c */ /* 0x002fe4000bf05270 */
[----:B---3--:R-:W-:Y:S02]  /*11e0*/  UIMAD.WIDE.U32 UR10, UR5, UR15, URZ ;  /* 0x0000000f050a72a5 */ /* 0x008fe4000f8e00ff */
[----:B--2---:R-:W-:-:S02]  /*11f0*/  UIMAD.WIDE.U32 UR18, UR6, UR12, URZ ;  /* 0x0000000c061272a5 */ /* 0x004fc4000f8e00ff */
[----:B----4-:R-:W-:Y:S02]  /*1200*/  UISETP.NE.AND UP1, UPT, UR25, 0x1, UPT ;  /* 0x000000011900788c */ /* 0x010fe4000bf25270 */
[----:B------:R-:W-:Y:S01]  /*1210*/  UISETP.NE.AND UP2, UPT, UR23, 0x1, UPT ;  /* 0x000000011700788c */ /* 0x000fe2000bf45270 */
[----:B------:R-:W-:Y:S02]  /*1220*/  UMOV UR10, UR11 ;  /* 0x0000000b000a7c82 */ /* 0x000fe40008000000 */
[----:B------:R-:W-:Y:S01]  /*1230*/  UMOV UR18, UR19 ;  /* 0x0000001300127c82 */ /* 0x000fe20008000000 */
[----:B------:R-:W-:Y:S02]  /*1240*/  @UP0 USHF.R.U32.HI UR5, URZ, UR4, UR10 ;  /* 0x00000004ff050299 */ /* 0x000fe4000801160a */
[----:B------:R-:W-:Y:S02]  /*1250*/  UIMAD.WIDE.U32 UR20, UR30, UR15, URZ ;  /* 0x0000000f1e1472a5 */ /* 0x000fe4000f8e00ff */
[----:B------:R-:W-:-:S02]  /*1260*/  UIMAD.WIDE.U32 UR10, UR5, UR8, URZ ;  /* 0x00000008050a72a5 */ /* 0x000fc4000f8e00ff */
[----:B------:R-:W-:Y:S02]  /*1270*/  @UP1 USHF.R.U32.HI UR6, URZ, UR13, UR18 ;  /* 0x0000000dff061299 */ /* 0x000fe40008011612 */
[----:B------:R-:W-:Y:S02]  /*1280*/  UIMAD.WIDE.U32 UR16, UR26, UR12, URZ ;  /* 0x0000000c1a1072a5 */ /* 0x000fe4000f8e00ff */
[----:B------:R-:W-:Y:S01]  /*1290*/  UIMAD.WIDE.U32 UR18, UR6, UR8, URZ ;  /* 0x00000008061272a5 */ /* 0x000fe2000f8e00ff */
[----:B------:R-:W-:Y:S01]  /*12a0*/  UMOV UR20, UR21 ;  /* 0x0000001500147c82 */ /* 0x000fe20008000000 */
[----:B------:R-:W-:Y:S01]  /*12b0*/  UMOV UR10, UR11 ;  /* 0x0000000b000a7c82 */ /* 0x000fe20008000000 */
[----:B------:R-:W-:Y:S02]  /*12c0*/  USHF.R.U32.HI UR20, URZ, UR4, UR20 ;  /* 0x00000004ff147299 */ /* 0x000fe40008011614 */
[----:B------:R-:W-:Y:S02]  /*12d0*/  @UP2 USHF.R.U32.HI UR5, URZ, UR9, UR10 ;  /* 0x00000009ff052299 */ /* 0x000fe4000801160a */
[----:B------:R-:W-:Y:S01]  /*12e0*/  UMOV UR7, UR19 ;  /* 0x0000001300077c82 */ /* 0x000fe20008000000 */
[----:B------:R-:W-:Y:S01]  /*12f0*/  UMOV UR16, UR17 ;  /* 0x0000001100107c82 */ /* 0x000fe20008000000 */
[----:B------:R-:W-:-:S02]  /*1300*/  @UP2 USHF.R.U32.HI UR6, URZ, UR9, UR7 ;  /* 0x00000009ff062299 */ /* 0x000fc40008011607 */
[----:B------:R-:W-:Y:S02]  /*1310*/  USHF.R.U32.HI UR13, URZ, UR13, UR16 ;  /* 0x0000000dff0d7299 */ /* 0x000fe40008011610 */
[----:B------:R-:W-:Y:S02]  /*1320*/  USEL UR4, UR30, UR20, !UP0 ;  /* 0x000000141e047287 */ /* 0x000fe4000c000000 */
[----:B------:R-:W-:Y:S02]  /*1330*/  UIMAD UR7, UR5, UR23, URZ ;  /* 0x00000017050772a4 */ /* 0x000fe4000f8e02ff */
[----:B------:R-:W-:Y:S02]  /*1340*/  USEL UR5, UR26, UR13, !UP1 ;  /* 0x0000000d1a057287 */ /* 0x000fe4000c800000 */
[----:B------:R-:W-:Y:S02]  /*1350*/  UIMAD UR12, UR6, UR23, URZ ;  /* 0x00000017060c72a4 */ /* 0x000fe4000f8e02ff */
[----:B------:R-:W-:-:S02]  /*1360*/  UISETP.GE.AND UP0, UPT, UR4, UR7, UPT ;  /* 0x000000070400728c */ /* 0x000fc4000bf06270 */
[----:B------:R-:W-:Y:S02]  /*1370*/  UIMAD.WIDE.U32 UR10, UR4, UR8, URZ ;  /* 0x00000008040a72a5 */ /* 0x000fe4000f8e00ff */
[----:B------:R-:W-:Y:S02]  /*1380*/  UISETP.GE.OR UP0, UPT, UR5, UR12, UP0 ;  /* 0x0000000c0500728c */ /* 0x000fe40008706670 */
[----:B------:R-:W-:Y:S02]  /*1390*/  UIMAD.WIDE.U32 UR12, UR5, UR8, URZ ;  /* 0x00000008050c72a5 */ /* 0x000fe4000f8e00ff */
[----:B------:R-:W-:Y:S01]  /*13a0*/  UIADD3 UR10, UPT, UPT, -UR4, URZ, URZ ;  /* 0x000000ff040a7290 */ /* 0x000fe2000fffe1ff */
[----:B------:R-:W-:Y:S01]  /*13b0*/  UMOV UR8, UR11 ;  /* 0x0000000b00087c82 */ /* 0x000fe20008000000 */
[----:B------:R-:W-:Y:S02]  /*13c0*/  UIADD3 UR11, UPT, UPT, -UR5, URZ, URZ ;  /* 0x000000ff050b7290 */ /* 0x000fe4000fffe1ff */
[----:B------:R-:W-:-:S03]  /*13d0*/  USHF.R.U32.HI UR8, URZ, UR9, UR8 ;  /* 0x00000009ff087299 */ /* 0x000fc60008011608 */
[----:B------:R-:W-:Y:S01]  /*13e0*/  @!UP0 UMOV UR7, UR13 ;  /* 0x0000000d00078c82 */ /* 0x000fe20008000000 */
[----:B------:R-:W-:Y:S02]  /*13f0*/  UIMAD UR30, UR14, UR10, UR30 ;  /* 0x0000000a0e1e72a4 */ /* 0x000fe4000f8e021e */
[----:B------:R-:W-:Y:S02]  /*1400*/  USEL UR8, UR4, UR8, !UP2 ;  /* 0x0000000804087287 */ /* 0x000fe4000d000000 */
[----:B------:R-:W-:Y:S02]  /*1410*/  @!UP0 USHF.R.U32.HI UR7, URZ, UR9, UR7 ;  /* 0x00000009ff078299 */ /* 0x000fe40008011607 */
[----:B------:R-:W-:Y:S02]  /*1420*/  UIADD3 UR9, UPT, UPT, -UR8, URZ, URZ ;  /* 0x000000ff08097290 */ /* 0x000fe4000fffe1ff */
[----:B------:R-:W-:Y:S02]  /*1430*/  @!UP0 USEL UR7, UR5, UR7, !UP2 ;  /* 0x0000000705078287 */ /* 0x000fe4000d000000 */
[----:B------:R-:W-:-:S02]  /*1440*/  UIMAD UR9, UR23, UR9, UR4 ;  /* 0x00000009170972a4 */ /* 0x000fc4000f8e0204 */
[----:B------:R-:W-:Y:S02]  /*1450*/  @!UP0 UIADD3 UR8, UPT, UPT, UR8, -UR7, URZ ;  /* 0x8000000708088290 */ /* 0x000fe4000fffe0ff */
[----:B------:R-:W-:Y:S02]  /*1460*/  @!UP0 UIMAD UR6, UR9, UR6, UR7 ;  /* 0x00000006090682a4 */ /* 0x000fe4000f8e0207 */
[----:B------:R-:W-:Y:S02]  /*1470*/  @!UP0 UIMAD UR4, UR8, UR23, UR5 ;  /* 0x00000017080482a4 */ /* 0x000fe4000f8e0205 */
[----:B------:R-:W-:Y:S02]  /*1480*/  UIMAD UR26, UR25, UR11, UR26 ;  /* 0x0000000b191a72a4 */ /* 0x000fe4000f8e021a */
[----:B------:R-:W-:Y:S01]  /*1490*/  UIMAD UR30, UR4, UR14, UR30 ;  /* 0x0000000e041e72a4 */ /* 0x000fe2000f8e021e */
[----:B------:R-:W-:Y:S02]  /*14a0*/  @!UP0 UMOV UR5, UR6 ;  /* 0x0000000600058c82 */ /* 0x000fe40008000000 */
[----:B------:R-:W-:-:S12]  /*14b0*/  UIMAD UR26, UR5, UR25, UR26 ;  /* 0x00000019051a72a4 */ /* 0x000fd8000f8e021a */
.L_x_18:
[----:B------:R-:W-:Y:S02]  /*14c0*/  UISETP.NE.AND UP1, UPT, UR27, 0x1, UPT ;  /* 0x000000011b00788c */ /* 0x000fe4000bf25270 */
[----:B------:R-:W-:Y:S02]  /*14d0*/  UISETP.NE.AND UP0, UPT, UR22, 0x2, UPT ;  /* 0x000000021600788c */ /* 0x000fe4000bf05270 */
[----:B------:R-:W-:-:S05]  /*14e0*/  ULOP3.LUT UR21, UR24, 0x400, URZ, 0xc0, !UPT ;  /* 0x0000040018157892 */ /* 0x000fca000f8ec0ff */
[----:B------:R-:W-:Y:S07]  /*14f0*/  BRA.U UP1, `(.L_x_19) ;  /* 0x0000000101447547 */ /* 0x000fee000b800000 */
[----:B------:R-:W1:Y:S01]  /*1500*/  LDCU.128 UR8, c[0x0][0xb10] ;  /* 0x00016200ff0877ac */ /* 0x000e620008000c00 */
[----:B------:R-:W2:Y:S01]  /*1510*/  LDCU UR12, c[0x0][0xb0c] ;  /* 0x00016180ff0c77ac */ /* 0x000ea20008000800 */
[----:B------:R-:W3:Y:S01]  /*1520*/  LDCU UR13, c[0x0][0xb20] ;  /* 0x00016400ff0d77ac */ /* 0x000ee20008000800 */
[----:B-1----:R-:W-:Y:S02]  /*1530*/  UIMAD.WIDE.U32 UR6, UR26, UR8, URZ ;  /* 0x000000081a0672a5 */ /* 0x002fe4000f8e00ff */
[----:B------:R-:W-:Y:S02]  /*1540*/  UIMAD.WIDE.U32 UR4, UR30, UR11, URZ ;  /* 0x0000000b1e0472a5 */ /* 0x000fe4000f8e00ff */
[----:B--2---:R-:W-:Y:S02]  /*1550*/  UISETP.NE.AND UP2, UPT, UR12, 0x1, UPT ;  /* 0x000000010c00788c */ /* 0x004fe4000bf45270 */
[----:B------:R-:W-:Y:S01]  /*1560*/  UISETP.NE.AND UP1, UPT, UR10, 0x1, UPT ;  /* 0x000000010a00788c */ /* 0x000fe2000bf25270 */
[----:B------:R-:W-:-:S02]  /*1570*/  UMOV UR6, UR7 ;  /* 0x0000000700067c82 */ /* 0x000fc40008000000 */
[----:B------:R-:W-:Y:S01]  /*1580*/  UMOV UR4, UR5 ;  /* 0x0000000500047c82 */ /* 0x000fe20008000000 */
[----:B------:R-:W-:Y:S02]  /*1590*/  USHF.R.U32.HI UR6, URZ, UR9, UR6 ;  /* 0x00000009ff067299 */ /* 0x000fe40008011606 */
[----:B---3--:R-:W-:Y:S02]  /*15a0*/  USHF.R.U32.HI UR4, URZ, UR13, UR4 ;  /* 0x0000000dff047299 */ /* 0x008fe40008011604 */
[----:B------:R-:W-:Y:S02]  /*15b0*/  USEL UR5, UR26, UR6, !UP2 ;  /* 0x000000061a057287 */ /* 0x000fe4000d000000 */
[----:B------:R-:W-:-:S04]  /*15c0*/  USEL UR4, UR30, UR4, !UP1 ;  /* 0x000000041e047287 */ /* 0x000fc8000c800000 */
[----:B------:R-:W-:Y:S02]  /*15d0*/  UIADD3 UR6, UPT, UPT, UR5, -UR4, URZ ;  /* 0x8000000405067290 */ /* 0x000fe4000fffe0ff */
[----:B------:R-:W-:Y:S02]  /*15e0*/  UIADD3 UR4, UPT, UPT, -UR5, UR4, URZ ;  /* 0x0000000405047290 */ /* 0x000fe4000fffe1ff */
[----:B------:R-:W-:Y:S02]  /*15f0*/  UIMAD UR30, UR6, UR10, UR30 ;  /* 0x0000000a061e72a4 */ /* 0x000fe4000f8e021e */
[----:B------:R-:W-:-:S12]  /*1600*/  UIMAD UR26, UR4, UR12, UR26 ;  /* 0x0000000c041a72a4 */ /* 0x000fd8000f8e021a */
.L_x_19:
[----:B------:R-:W-:Y:S05]  /*1610*/  BRA.U !UP5, `(.L_x_20) ;  /* 0x000000010d0c7547 */ /* 0x000fea000b800000 */
[----:B------:R-:W-:Y:S01]  /*1620*/  UCGABAR_WAIT ;  /* 0x0000000000007dc7 */ /* 0x000fe20008000000 */
[----:B------:R-:W-:Y:S01]  /*1630*/  CCTL.IVALL ;  /* 0x00000000ff00798f */ /* 0x000fe20002000000 */
[----:B------:R-:W-:Y:S05]  /*1640*/  BRA `(.L_x_21) ;  /* 0x0000000000047947 */ /* 0x000fea0003800000 */
.L_x_20:
[----:B------:R-:W-:Y:S06]  /*1650*/  BAR.SYNC.DEFER_BLOCKING 0x0 ;  /* 0x0000000000007b1d */ /* 0x000fec0000010000 */
.L_x_21:
[----:B------:R-:W-:Y:S05]  /*1660*/  BRA.U UP0, `(.L_x_22) ;  /* 0x0000001100e87547 */ /* 0x000fea000b800000 */
[----:B------:R-:W1:Y:S01]  /*1670*/  LDCU UR6, c[0x0][0x38c] ;  /* 0x00007180ff0677ac */ /* 0x000e620008000800 */
[----:B------:R-:W-:Y:S01]  /*1680*/  PLOP3.LUT P1, PT, PT, PT, UP3, 0x80, 0x8 ;  /* 0x000000000008781c */ /* 0x000fe20003f2f038 */
[----:B------:R-:W-:Y:S01]  /*1690*/  IMAD.MOV.U32 R12, RZ, RZ, 0x1 ;  /* 0x00000001ff0c7424 */ /* 0x000fe200078e00ff */
[----:B------:R-:W-:Y:S01]  /*16a0*/  ISETP.EQ.OR P2, PT, R0, RZ, P3 ;  /* 0x000000ff0000720c */ /* 0x000fe20001f42670 */
[----:B------:R-:W-:Y:S01]  /*16b0*/  UISETP.NE.AND UP1, UPT, UR22, URZ, UPT ;  /* 0x000000ff1600728c */ /* 0x000fe2000bf25270 */
[----:B------:R-:W-:Y:S02]  /*16c0*/  PLOP3.LUT P1, PT, P1, PT, PT, 0x8, 0x80 ;  /* 0x000000000080781c */ /* 0x000fe40000f2e170 */
[----:B------:R-:W-:Y:S01]  /*16d0*/  CS2R R10, SRZ ;  /* 0x00000000000a7805 */ /* 0x000fe2000001ff00 */
[----:B------:R-:W-:Y:S01]  /*16e0*/  IMAD.MOV.U32 R9, RZ, RZ, RZ ;  /* 0x000000ffff097224 */ /* 0x000fe200078e00ff */
[----:B------:R-:W2:Y:S01]  /*16f0*/  LDCU UR39, c[0x0][0x370] ;  /* 0x00006e00ff2777ac */ /* 0x000ea20008000800 */
[----:B------:R-:W-:Y:S01]  /*1700*/  IMAD.MOV.U32 R8, RZ, RZ, 0x1 ;  /* 0x00000001ff087424 */ /* 0x000fe200078e00ff */
[----:B------:R-:W3:Y:S01]  /*1710*/  LDCU.64 UR28, c[0x0][0x348] ;  /* 0x00006900ff1c77ac */ /* 0x000ee20008000a00 */
[----:B------:R-:W-:-:S02]  /*1720*/  USHF.R.U32.HI UR44, URZ, 0x5, UR21 ;  /* 0x00000005ff2c7899 */ /* 0x000fc40008011615 */
[----:B-1----:R-:W-:Y:S02]  /*1730*/  UIADD3 UR5, UPT, UPT, UR6, 0x1f, URZ ;  /* 0x0000001f06057890 */ /* 0x002fe4000fffe0ff */
[----:B------:R-:W-:Y:S02]  /*1740*/  UIADD3 UR45, UPT, UPT, UR6, 0x3e, URZ ;  /* 0x0000003e062d7890 */ /* 0x000fe4000fffe0ff */
[----:B------:R-:W-:Y:S01]  /*1750*/  USHF.R.S32.HI UR4, URZ, 0x1f, UR5 ;  /* 0x0000001fff047899 */ /* 0x000fe20008011405 */
[----:B------:R-:W1:Y:S03]  /*1760*/  LDCU UR38, c[0x0][0x374] ;  /* 0x00006e80ff2677ac */ /* 0x000e660008000800 */
[----:B------:R-:W-:Y:S02]  /*1770*/  ULEA.HI UR4, UR4, UR5, URZ, 0x5 ;  /* 0x0000000504047291 */ /* 0x000fe4000f8f28ff */
[----:B------:R-:W-:-:S02]  /*1780*/  USEL UR25, UR37, 0x2, UP1 ;  /* 0x0000000225197887 */ /* 0x000fc40008800000 */
[----:B------:R-:W-:Y:S02]  /*1790*/  USHF.R.S32.HI UR42, URZ, 0x5, UR4 ;  /* 0x00000005ff2a7899 */ /* 0x000fe40008011404 */
[----:B------:R-:W-:Y:S02]  /*17a0*/  UIADD3 UR4, UPT, UPT, UR6, -0x1, URZ ;  /* 0xffffffff06047890 */ /* 0x000fe4000fffe0ff */
[----:B------:R-:W-:Y:S02]  /*17b0*/  UISETP.LT.U32.AND UP0, UPT, UR42, 0x5, UPT ;  /* 0x000000052a00788c */ /* 0x000fe4000bf01070 */
[----:B------:R-:W-:Y:S02]  /*17c0*/  UISETP.GE.U32.AND UP2, UPT, UR4, -0x3f, UPT ;  /* 0xffffffc10400788c */ /* 0x000fe4000bf46070 */
[----:B------:R-:W-:Y:S01]  /*17d0*/  USEL UR41, UR42, 0x5, UP0 ;  /* 0x000000052a297887 */ /* 0x000fe20008000000 */
[----:B------:R-:W-:-:S03]  /*17e0*/  UMOV UR5, URZ ;  /* 0x000000ff00057c82 */ /* 0x000fc60008000000 */
[----:B------:R-:W-:Y:S02]  /*17f0*/  UIADD3 UR24, UPT, UPT, UR41, -0x1, URZ ;  /* 0xffffffff29187890 */ /* 0x000fe4000fffe0ff */
[----:B------:R-:W-:-:S03]  /*1800*/  UIADD3 UR43, UPT, UPT, UR42, -UR41, URZ ;  /* 0x800000292a2b7290 */ /* 0x000fc6000fffe0ff */
[----:B------:R-:W-:-:S04]  /*1810*/  @UP2 UIADD3 UR24, UPT, UPT, UR41, URZ, URZ ;  /* 0x000000ff29182290 */ /* 0x000fc8000fffe0ff */
[----:B-123--:R-:W-:-:S12]  /*1820*/  UIADD3 UR24, UPT, UPT, UR24, 0x1, URZ ;  /* 0x0000000118187890 */ /* 0x00efd8000fffe0ff */
.L_x_42:
[----:B------:R-:W-:Y:S01]  /*1830*/  UISETP.NE.AND UP0, UPT, UR54, URZ, UPT ;  /* 0x000000ff3600728c */ /* 0x000fe2000bf05270 */
[----:B------:R-:W1:Y:S08]  /*1840*/  S2UR UR54, SR_CgaCtaId ;  /* 0x00000000003679c3 */ /* 0x000e700000008800 */
[----:B------:R-:W-:Y:S05]  /*1850*/  BRA.U UP0, `(.L_x_23) ;  /* 0x0000000100347547 */ /* 0x000fea000b800000 */
[----:B------:R-:W2:Y:S01]  /*1860*/  S2R R0, SR_CgaCtaId ;  /* 0x0000000000007919 */ /* 0x000ea20000008800 */
[----:B------:R-:W-:-:S04]  /*1870*/  MOV R2, 0x400 ;  /* 0x0000040000027802 */ /* 0x000fc80000000f00 */
[----:B--2---:R-:W-:Y:S02]  /*1880*/  LEA R0, R0, R2, 0x18 ;  /* 0x0000000200007211 */ /* 0x004fe400078ec0ff */
[----:B------:R-:W-:-:S03]  /*1890*/  SHF.L.U32 R2, R8, 0x1f, RZ ;  /* 0x0000001f08027819 */ /* 0x000fc600000006ff */
[----:B------:R-:W-:-:S04]  /*18a0*/  IMAD R0, R9, 0x8, R0 ;  /* 0x0000000809007824 */ /* 0x000fc800078e0200 */
[----:B------:R-:W2:Y:S02]  /*18b0*/  SYNCS.PHASECHK.TRANS64.TRYWAIT P0, [R0+URZ+0x100], R2 ;  /* 0x00010002000075a7 */ /* 0x000ea400080011ff */
[----:B--2---:R-:W-:Y:S05]  /*18c0*/  @!P0 BRA `(.L_x_24) ;  /* 0x0000005c00048947 */ /* 0x004fea0003800000 */
.L_x_123:
[----:B------:R-:W-:Y:S01]  /*18d0*/  VIADD R9, R9, 0x1 ;  /* 0x0000000109097836 */ /* 0x000fe20000000000 */
[----:B------:R2:W-:Y:S04]  /*18e0*/  SYNCS.ARRIVE.TRANS64.A1T0 RZ, [R0+URZ+0xf0], RZ ;  /* 0x0000f0ff00ff79a7 */ /* 0x0005e800081000ff */
[----:B------:R-:W-:-:S04]  /*18f0*/  ISETP.NE.AND P0, PT, R9, 0x2, PT ;  /* 0x000000020900780c */ /* 0x000fc80003f05270 */
[----:B------:R-:W-:Y:S02]  /*1900*/  SEL R9, R9, RZ, P0 ;  /* 0x000000ff09097207 */ /* 0x000fe40000000000 */
[----:B--2---:R-:W-:-:S04]  /*1910*/  SEL R0, RZ, 0x1, P0 ;  /* 0x00000001ff007807 */ /* 0x004fc80000000000 */
[----:B------:R-:W-:-:S07]  /*1920*/  LOP3.LUT R8, R8, R0, RZ, 0x3c, !PT ;  /* 0x0000000008087212 */ /* 0x000fce00078e3cff */
.L_x_23:
[----:B------:R-:W-:Y:S01]  /*1930*/  UMOV UR6, 0x400 ;  /* 0x0000040000067882 */ /* 0x000fe20000000000 */
[----:B------:R-:W-:Y:S01]  /*1940*/  SHF.L.U32 R0, R12, 0x1f, RZ ;  /* 0x0000001f0c007819 */ /* 0x000fe200000006ff */
[----:B-1----:R-:W-:Y:S02]  /*1950*/  ULEA UR6, UR54, UR6, 0x18 ;  /* 0x0000000636067291 */ /* 0x002fe4000f8ec0ff */
[----:B------:R-:W-:Y:S02]  /*1960*/  UISETP.GE.U32.AND UP0, UPT, UR45, 0x3f, UPT ;  /* 0x0000003f2d00788c */ /* 0x000fe4000bf06070 */
[----:B------:R-:W-:Y:S02]  /*1970*/  ULEA UR4, UR5, UR6, 0x3 ;  /* 0x0000000605047291 */ /* 0x000fe4000f8e18ff */
[----:B------:R-:W-:Y:S02]  /*1980*/  USHF.L.U32 UR11, UR30, 0x6, URZ ;  /* 0x000000061e0b7899 */ /* 0x000fe400080006ff */
[----:B------:R-:W-:Y:S01]  /*1990*/  ULEA UR35, UR26, UR44, 0x6 ;  /* 0x0000002c1a237291 */ /* 0x000fe2000f8e30ff */
[----:B------:R-:W-:-:S04]  /*19a0*/  UMOV UR13, URZ ;  /* 0x000000ff000d7c82 */ /* 0x000fc80008000000 */
[----:B------:R1:W2:Y:S01]  /*19b0*/  SYNCS.PHASECHK.TRANS64.TRYWAIT P0, [UR4+0x28], R0 ;  /* 0x00002800ff0075a7 */ /* 0x0002a20008001104 */
[----:B------:R-:W-:Y:S06]  /*19c0*/  BRA.U !UP0, `(.L_x_25) ;  /* 0x0000000108bc7547 */ /* 0x000fec000b800000 */
[----:B------:R-:W-:Y:S01]  /*19d0*/  UMOV UR7, URZ ;  /* 0x000000ff00077c82 */ /* 0x000fe20008000000 */
[----:B------:R-:W-:-:S05]  /*19e0*/  UMOV UR4, UR5 ;  /* 0x0000000500047c82 */ /* 0x000fca0008000000 */
.L_x_31:
[----:B------:R-:W-:Y:S01]  /*19f0*/  ULEA UR33, UR4, UR6, 0x3 ;  /* 0x0000000604217291 */ /* 0x000fe2000f8e18ff */
[----:B--2---:R-:W-:Y:S01]  /*1a00*/  @!P3 MOV R2, 0x2000 ;  /* 0x000020000002b802 */ /* 0x004fe20000000f00 */
[----:B--2-4-:R-:W-:Y:S10]  /*1a10*/  @P0 BRA `(.L_x_26) ;  /* 0x00000000000c0947 */ /* 0x014ff40003800000 */
[----:B------:R-:W-:-:S04]  /*1a20*/  SHF.L.U32 R3, R12, 0x1f, RZ ;  /* 0x0000001f0c037819 */ /* 0x000fc800000006ff */
[----:B------:R-:W2:Y:S02]  /*1a30*/  SYNCS.PHASECHK.TRANS64.TRYWAIT P0, [UR33+0x28], R3 ;  /* 0x00002803ff0075a7 */ /* 0x000ea40008001121 */
[----:B--2---:R-:W-:Y:S05]  /*1a40*/  @!P0 BRA `(.L_x_27) ;  /* 0x0000005800b88947 */ /* 0x004fea0003800000 */
.L_x_26:
[----:B------:R2:W-:Y:S01]  /*1a50*/  @!P3 SYNCS.ARRIVE.TRANS64 RZ, [UR33], R2 ;  /* 0x00000002ffffb9a7 */ /* 0x0005e20008000021 */
[----:B------:R-:W-:-:S04]  /*1a60*/  ULOP3.LUT UR5, UR25, 0x2, URZ, 0xfc, !UPT ;  /* 0x0000000219057892 */ /* 0x000fc8000f8efcff */
[----:B------:R-:W-:-:S09]  /*1a70*/  UISETP.NE.AND UP0, UPT, UR5, 0x2, UPT ;  /* 0x000000020500788c */ /* 0x000fd2000bf05270 */
[----:B------:R-:W-:Y:S05]  /*1a80*/  BRA.U UP0, `(.L_x_28) ;  /* 0x0000000100047547 */ /* 0x000fea000b800000 */
[----:B------:R-:W-:Y:S05]  /*1a90*/  BPT.TRAP 0x1 ;  /* 0x000000040000795c */ /* 0x000fea0000300000 */
.L_x_28:
[----:B------:R-:W-:Y:S04]  /*1aa0*/  BSSY.RECONVERGENT B0, `(.L_x_29) ;  /* 0x0000003000007945 */ /* 0x000fe80003800200 */
[----:B------:R-:W-:Y:S05]  /*1ab0*/  @P2 BRA `(.L_x_30) ;  /* 0x0000000000042947 */ /* 0x000fea0003800000 */
[----:B------:R-:W-:Y:S05]  /*1ac0*/  BPT.TRAP 0x1 ;  /* 0x000000040000795c */ /* 0x000fea0000300000 */
.L_x_30:
[----:B------:R-:W-:Y:S05]  /*1ad0*/  BSYNC.RECONVERGENT B0 ;  /* 0x0000000000007941 */ /* 0x000fea0003800200 */
.L_x_29:
[----:B------:R-:W-:Y:S02]  /*1ae0*/  UIADD3 UR5, UPT, UPT, UR4, 0x1, URZ ;  /* 0x0000000104057890 */ /* 0x000fe4000fffe0ff */
[----:B------:R-:W-:Y:S02]  /*1af0*/  UIADD3 UR16, UP1, UPT, UR28, 0x80, URZ ;  /* 0x000000801c107890 */ /* 0x000fe4000ff3e0ff */
[----:B------:R-:W-:Y:S02]  /*1b00*/  UISETP.NE.AND UP0, UPT, UR5, 0x5, UPT ;  /* 0x000000050500788c */ /* 0x000fe4000bf05270 */
[----:B------:R-:W-:Y:S02]  /*1b10*/  USHF.L.U32 UR34, UR7, 0x5, URZ ;  /* 0x0000000507227899 */ /* 0x000fe400080006ff */
[----:B------:R-:W-:Y:S02]  /*1b20*/  USEL UR9, URZ, 0x1, UP0 ;  /* 0x00000001ff097887 */ /* 0x000fe40008000000 */
[----:B------:R-:W-:-:S02]  /*1b30*/  USEL UR5, UR5, URZ, UP0 ;  /* 0x000000ff05057287 */ /* 0x000fc40008000000 */
[----:B------:R-:W-:Y:S02]  /*1b40*/  UIADD3 UR14, UP0, UPT, UR28, 0x180, URZ ;  /* 0x000001801c0e7890 */ /* 0x000fe4000ff1e0ff */
[----:B------:R-:W-:Y:S01]  /*1b50*/  ULEA UR8, UR5, UR6, 0x3 ;  /* 0x0000000605087291 */ /* 0x000fe2000f8e18ff */
[----:B------:R-:W-:Y:S01]  /*1b60*/  LOP3.LUT R12, R12, UR9, RZ, 0x3c, !PT ;  /* 0x000000090c0c7c12 */ /* 0x000fe2000f8e3cff */
[----:B------:R-:W-:Y:S02]  /*1b70*/  UIADD3.X UR17, UPT, UPT, URZ, UR29, URZ, UP1, !UPT ;  /* 0x0000001dff117290 */ /* 0x000fe40008ffe4ff */
[----:B------:R-:W-:Y:S01]  /*1b80*/  UIADD3.X UR15, UPT, UPT, URZ, UR29, URZ, UP0, !UPT ;  /* 0x0000001dff0f7290 */ /* 0x000fe200087fe4ff */
[----:B-1----:R-:W-:Y:S01]  /*1b90*/  SHF.L.U32 R0, R12, 0x1f, RZ ;  /* 0x0000001f0c007819 */ /* 0x002fe200000006ff */
[----:B------:R-:W-:Y:S01]  /*1ba0*/  UMOV UR18, 0x0 ;  /* 0x0000000000127882 */ /* 0x000fe20000000000 */
[----:B------:R-:W-:Y:S01]  /*1bb0*/  UMOV UR19, 0x10000000 ;  /* 0x1000000000137882 */ /* 0x000fe20000000000 */
[----:B------:R-:W-:Y:S01]  /*1bc0*/  UMOV UR12, UR36 ;  /* 0x00000024000c7c82 */ /* 0x000fe20008000000 */
[----:B------:R3:W4:Y:S01]  /*1bd0*/  SYNCS.PHASECHK.TRANS64.TRYWAIT P0, [UR8+0x28], R0 ;  /* 0x00002800ff0075a7 */ /* 0x0007220008001108 */
[----:B------:R-:W-:Y:S01]  /*1be0*/  USHF.L.U32 UR8, UR4, 0xc, URZ ;  /* 0x0000000c04087899 */ /* 0x000fe200080006ff */
[----:B------:R-:W-:-:S02]  /*1bf0*/  UMOV UR9, UR33 ;  /* 0x0000002100097c82 */ /* 0x000fc40008000000 */
[----:B------:R-:W-:Y:S01]  /*1c00*/  UMOV UR4, 0x30000 ;  /* 0x0003000000047882 */ /* 0x000fe20000000000 */
[----:B------:R-:W-:Y:S02]  /*1c10*/  ULEA UR32, UR21, UR8, 0x1 ;  /* 0x0000000815207291 */ /* 0x000fe4000f8e08ff */
[----:B------:R-:W-:Y:S02]  /*1c20*/  UIADD3 UR8, UPT, UPT, UR6, 0x8400, UR8 ;  /* 0x0000840006087890 */ /* 0x000fe4000fffe008 */
[----:B------:R-:W-:Y:S01]  /*1c30*/  UIADD3 UR32, UPT, UPT, UR6, 0x3400, UR32 ;  /* 0x0000340006207890 */ /* 0x000fe2000fffe020 */
[----:B------:R-:W-:Y:S01]  /*1c40*/  UMOV UR10, UR34 ;  /* 0x00000022000a7c82 */ /* 0x000fe20008000000 */
[----:B------:R-:W-:Y:S01]  /*1c50*/  UIADD3 UR7, UPT, UPT, UR7, 0x1, URZ ;  /* 0x0000000107077890 */ /* 0x000fe2000fffe0ff */
[----:B------:R-:W-:-:S03]  /*1c60*/  UMOV UR13, UR24 ;  /* 0x00000018000d7c82 */ /* 0x000fc60008000000 */
[----:B------:R-:W-:-:S03]  /*1c70*/  UISETP.NE.AND UP0, UPT, UR7, UR24, UPT ;  /* 0x000000180700728c */ /* 0x000fc6000bf05270 */
[----:B------:R1:W-:Y:S01]  /*1c80*/  UTMALDG.3D.MULTICAST [UR32], [UR16], UR4, desc[UR18] ;  /* 0x00001220100073b4 */ /* 0x0003e20008011804 */
[----:B------:R3:W-:Y:S01]  /*1c90*/  UTMALDG.3D [UR8], [UR14], desc[UR18] ;  /* 0x000012080e0075b4 */ /* 0x0007e20008011000 */
[----:B-1----:R-:W-:-:S04]  /*1ca0*/  UMOV UR4, UR5 ;  /* 0x0000000500047c82 */ /* 0x002fc80008000000 */
[----:B---3--:R-:W-:Y:S05]  /*1cb0*/  BRA.U UP0, `(.L_x_31) ;  /* 0xfffffffd004c7547 */ /* 0x008fea000b83ffff */
.L_x_25:
[----:B------:R-:W-:Y:S01]  /*1cc0*/  ULEA UR4, UR5, UR6, 0x3 ;  /* 0x0000000605047291 */ /* 0x000fe2000f8e18ff */
[----:B-1----:R-:W-:Y:S01]  /*1cd0*/  SHF.L.U32 R0, R12, 0x1f, RZ ;  /* 0x0000001f0c007819 */ /* 0x002fe200000006ff */
[----:B------:R-:W-:Y:S01]  /*1ce0*/  @!P1 SYNCS.ARRIVE.TRANS64.A1T0 RZ, [UR6+0x88], RZ ;  /* 0x000088ffffff99a7 */ /* 0x000fe20008100006 */
[----:B------:R-:W-:-:S06]  /*1cf0*/  UISETP.GT.AND UP0, UPT, UR42, UR41, UPT ;  /* 0x000000292a00728c */ /* 0x000fcc000bf04270 */
[----:B--2-4-:R1:W2:Y:S03]  /*1d00*/  SYNCS.PHASECHK.TRANS64.TRYWAIT P0, [UR4+0x28], R0 ;  /* 0x00002800ff0075a7 */ /* 0x0142a60008001104 */
[----:B------:R-:W-:Y:S05]  /*1d10*/  BRA.U !UP0, `(.L_x_32) ;  /* 0x0000000108c07547 */ /* 0x000fea000b800000 */
[----:B------:R-:W-:Y:S01]  /*1d20*/  UIADD3 UR26, UPT, UPT, UR43, UR13, URZ ;  /* 0x0000000d2b1a7290 */ /* 0x000fe2000fffe0ff */
[----:B------:R-:W-:-:S11]  /*1d30*/  UMOV UR4, UR5 ;  /* 0x0000000500047c82 */ /* 0x000fd60008000000 */
.L_x_38:
[----:B------:R-:W-:Y:S01]  /*1d40*/  ULEA UR17, UR4, UR6, 0x3 ;  /* 0x0000000604117291 */ /* 0x000fe2000f8e18ff */
[----:B--2---:R-:W-:Y:S01]  /*1d50*/  @!P3 MOV R2, 0x2000 ;  /* 0x000020000002b802 */ /* 0x004fe20000000f00 */
[----:B--2-4-:R-:W-:Y:S10]  /*1d60*/  @P0 BRA `(.L_x_33) ;  /* 0x00000000000c0947 */ /* 0x014ff40003800000 */
[----:B------:R-:W-:-:S04]  /*1d70*/  SHF.L.U32 R3, R12, 0x1f, RZ ;  /* 0x0000001f0c037819 */ /* 0x000fc800000006ff */
[----:B------:R-:W2:Y:S02]  /*1d80*/  SYNCS.PHASECHK.TRANS64.TRYWAIT P0, [UR17+0x28], R3 ;  /* 0x00002803ff0075a7 */ /* 0x000ea40008001111 */
[----:B--2---:R-:W-:Y:S05]  /*1d90*/  @!P0 BRA `(.L_x_34) ;  /* 0x0000005400fc8947 */ /* 0x004fea0003800000 */
.L_x_33:
[----:B------:R2:W-:Y:S01]  /*1da0*/  @!P3 SYNCS.ARRIVE.TRANS64 RZ, [UR17], R2 ;  /* 0x00000002ffffb9a7 */ /* 0x0005e20008000011 */
[----:B------:R-:W-:-:S04]  /*1db0*/  ULOP3.LUT UR5, UR25, 0x2, URZ, 0xfc, !UPT ;  /* 0x0000000219057892 */ /* 0x000fc8000f8efcff */
[----:B------:R-:W-:-:S09]  /*1dc0*/  UISETP.NE.AND UP0, UPT, UR5, 0x2, UPT ;  /* 0x000000020500788c */ /* 0x000fd2000bf05270 */
[----:B------:R-:W-:Y:S05]  /*1dd0*/  BRA.U UP0, `(.L_x_35) ;  /* 0x0000000100047547 */ /* 0x000fea000b800000 */
[----:B------:R-:W-:Y:S05]  /*1de0*/  BPT.TRAP 0x1 ;  /* 0x000000040000795c */ /* 0x000fea0000300000 */
.L_x_35:
[----:B------:R-:W-:Y:S04]  /*1df0*/  BSSY.RECONVERGENT B0, `(.L_x_36) ;  /* 0x0000003000007945 */ /* 0x000fe80003800200 */
[----:B------:R-:W-:Y:S05]  /*1e00*/  @P2 BRA `(.L_x_37) ;  /* 0x0000000000042947 */ /* 0x000fea0003800000 */
[----:B------:R-:W-:Y:S05]  /*1e10*/  BPT.TRAP 0x1 ;  /* 0x000000040000795c */ /* 0x000fea0000300000 */
.L_x_37:
[----:B------:R-:W-:Y:S05]  /*1e20*/  BSYNC.RECONVERGENT B0 ;  /* 0x0000000000007941 */ /* 0x000fea0003800200 */
.L_x_36:
[----:B------:R-:W-:Y:S02]  /*1e30*/  UIADD3 UR5, UPT, UPT, UR4, 0x1, URZ ;  /* 0x0000000104057890 */ /* 0x000fe4000fffe0ff */
[----:B------:R-:W-:Y:S02]  /*1e40*/  UIADD3 UR14, UP1, UPT, UR28, 0x80, URZ ;  /* 0x000000801c0e7890 */ /* 0x000fe4000ff3e0ff */
[----:B------:R-:W-:Y:S02]  /*1e50*/  UISETP.NE.AND UP0, UPT, UR5, 0x5, UPT ;  /* 0x000000050500788c */ /* 0x000fe4000bf05270 */
[----:B------:R-:W-:Y:S02]  /*1e60*/  USHF.L.U32 UR18, UR13, 0x5, URZ ;  /* 0x000000050d127899 */ /* 0x000fe400080006ff */
[----:B------:R-:W-:Y:S02]  /*1e70*/  USEL UR8, URZ, 0x1, UP0 ;  /* 0x00000001ff087887 */ /* 0x000fe40008000000 */
[----:B------:R-:W-:-:S02]  /*1e80*/  USEL UR5, UR5, URZ, UP0 ;  /* 0x000000ff05057287 */ /* 0x000fc40008000000 */
[----:B------:R-:W-:Y:S02]  /*1e90*/  UIADD3 UR22, UP0, UPT, UR28, 0x180, URZ ;  /* 0x000001801c167890 */ /* 0x000fe4000ff1e0ff */
[----:B------:R-:W-:Y:S01]  /*1ea0*/  LOP3.LUT R12, R12, UR8, RZ, 0x3c, !PT ;  /* 0x000000080c0c7c12 */ /* 0x000fe2000f8e3cff */
[----:B------:R-:W-:Y:S02]  /*1eb0*/  USHF.L.U32 UR8, UR4, 0xc, URZ ;  /* 0x0000000c04087899 */ /* 0x000fe400080006ff */
[----:B------:R-:W-:Y:S01]  /*1ec0*/  ULEA UR7, UR5, UR6, 0x3 ;  /* 0x0000000605077291 */ /* 0x000fe2000f8e18ff */
[----:B-1----:R-:W-:Y:S01]  /*1ed0*/  SHF.L.U32 R0, R12, 0x1f, RZ ;  /* 0x0000001f0c007819 */ /* 0x002fe200000006ff */
[----:B------:R-:W-:Y:S02]  /*1ee0*/  ULEA UR16, UR21, UR8, 0x1 ;  /* 0x0000000815107291 */ /* 0x000fe4000f8e08ff */
[----:B------:R-:W-:Y:S02]  /*1ef0*/  UIADD3.X UR15, UPT, UPT, URZ, UR29, URZ, UP1, !UPT ;  /* 0x0000001dff0f7290 */ /* 0x000fe40008ffe4ff */
[----:B------:R-:W-:-:S02]  /*1f00*/  UIADD3 UR16, UPT, UPT, UR6, 0x3400, UR16 ;  /* 0x0000340006107890 */ /* 0x000fc4000fffe010 */
[----:B------:R-:W-:Y:S01]  /*1f10*/  UIADD3 UR8, UPT, UPT, UR6, 0x8400, UR8 ;  /* 0x0000840006087890 */ /* 0x000fe2000fffe008 */
[----:B------:R3:W4:Y:S01]  /*1f20*/  SYNCS.PHASECHK.TRANS64.TRYWAIT P0, [UR7+0x28], R0 ;  /* 0x00002800ff0075a7 */ /* 0x0007220008001107 */
[----:B------:R-:W-:Y:S01]  /*1f30*/  UIADD3.X UR23, UPT, UPT, URZ, UR29, URZ, UP0, !UPT ;  /* 0x0000001dff177290 */ /* 0x000fe200087fe4ff */
[----:B------:R-:W-:Y:S01]  /*1f40*/  UMOV UR4, 0x30000 ;  /* 0x0003000000047882 */ /* 0x000fe20000000000 */
[----:B------:R-:W-:Y:S01]  /*1f50*/  UMOV UR30, 0x0 ;  /* 0x00000000001e7882 */ /* 0x000fe20000000000 */
[----:B------:R-:W-:Y:S01]  /*1f60*/  UMOV UR31, 0x10000000 ;  /* 0x10000000001f7882 */ /* 0x000fe20000000000 */
[----:B------:R-:W-:Y:S01]  /*1f70*/  UMOV UR19, UR35 ;  /* 0x0000002300137c82 */ /* 0x000fe20008000000 */
[----:B------:R-:W-:Y:S01]  /*1f80*/  UMOV UR20, UR36 ;  /* 0x0000002400147c82 */ /* 0x000fe20008000000 */
[----:B------:R-:W-:Y:S01]  /*1f90*/  UMOV UR12, UR36 ;  /* 0x00000024000c7c82 */ /* 0x000fe20008000000 */
[----:B------:R-:W-:Y:S01]  /*1fa0*/  UMOV UR9, UR17 ;  /* 0x0000001100097c82 */ /* 0x000fe20008000000 */
[----:B------:R-:W-:Y:S01]  /*1fb0*/  UMOV UR10, UR18 ;  /* 0x00000012000a7c82 */ /* 0x000fe20008000000 */
[----:B------:R1:W-:Y:S01]  /*1fc0*/  UTMALDG.3D.MULTICAST [UR16], [UR14], UR4, desc[UR30] ;  /* 0x00001e100e0073b4 */ /* 0x0003e20008011804 */
[----:B------:R-:W-:-:S04]  /*1fd0*/  UIADD3 UR13, UPT, UPT, UR13, 0x1, URZ ;  /* 0x000000010d0d7890 */ /* 0x000fc8000fffe0ff */
[----:B------:R-:W-:Y:S01]  /*1fe0*/  UISETP.NE.AND UP0, UPT, UR13, UR26, UPT ;  /* 0x0000001a0d00728c */ /* 0x000fe2000bf05270 */
[----:B------:R3:W-:Y:S01]  /*1ff0*/  UTMALDG.3D [UR8], [UR22], desc[UR30] ;  /* 0x00001e08160075b4 */ /* 0x0007e20008011000 */
[----:B-1----:R-:W-:-:S07]  /*2000*/  UMOV UR4, UR5 ;  /* 0x0000000500047c82 */ /* 0x002fce0008000000 */
[----:B---3--:R-:W-:Y:S05]  /*2010*/  BRA.U UP0, `(.L_x_38) ;  /* 0xfffffffd00487547 */ /* 0x008fea000b83ffff */
.L_x_32:
[C---:B------:R-:W-:Y:S01]  /*2020*/  LEA R3, R11.reuse, UR6, 0x3 ;  /* 0x000000060b037c11 */ /* 0x040fe2000f8e18ff */
[----:B------:R-:W-:Y:S01]  /*2030*/  NOP ;  /* 0x0000000000007918 */ /* 0x000fe20000000000 */
[----:B-1----:R-:W-:Y:S02]  /*2040*/  SHF.L.U32 R0, R10, 0x1f, RZ ;  /* 0x0000001f0a007819 */ /* 0x002fe400000006ff */
[----:B------:R-:W-:Y:S02]  /*2050*/  LEA R4, R11, UR6, 0x4 ;  /* 0x000000060b047c11 */ /* 0x000fe4000f8e20ff */
[----:B--2-4-:R-:W1:Y:S02]  /*2060*/  SYNCS.PHASECHK.TRANS64.TRYWAIT P0, [R3+URZ+0x90], R0 ;  /* 0x00009000030075a7 */ /* 0x014e6400080011ff */
[----:B-1----:R-:W-:Y:S05]  /*2070*/  @!P0 BRA `(.L_x_39) ;  /* 0x00000054005c8947 */ /* 0x002fea0003800000 */
.L_x_126:
[----:B------:R-:W2:Y:S01]  /*2080*/  LDS.128 R4, [R4+0x120] ;  /* 0x0001200004047984 */ /* 0x000ea20000000c00 */
[----:B------:R-:W-:Y:S01]  /*2090*/  UISETP.GE.AND UP0, UPT, UR40, 0x1, UPT ;  /* 0x000000012800788c */ /* 0x000fe2000bf06270 */
[----:B------:R-:W-:Y:S01]  /*20a0*/  @!PT LDS RZ, [RZ] ;  /* 0x00000000fffff984 */ /* 0x000fe20000000800 */
[----:B------:R-:W-:Y:S01]  /*20b0*/  @!PT LDS RZ, [RZ] ;  /* 0x00000000fffff984 */ /* 0x000fe20000000800 */
[----:B------:R-:W-:Y:S01]  /*20c0*/  @!PT LDS RZ, [RZ] ;  /* 0x00000000fffff984 */ /* 0x000fe20000000800 */
[----:B------:R-:W-:Y:S01]  /*20d0*/  @!PT LDS RZ, [RZ] ;  /* 0x00000000fffff984 */ /* 0x000fe20000000800 */
[----:B------:R3:W-:Y:S06]  /*20e0*/  MEMBAR.ALL.CTA ;  /* 0x0000000000007992 */ /* 0x0007ec0000008000 */
[----:B---3--:R-:W3:Y:S01]  /*20f0*/  FENCE.VIEW.ASYNC.S ;  /* 0x00000000000073c6 */ /* 0x008ee20000000000 */
[----:B--2---:R-:W-:-:S13]  /*2100*/  LOP3.LUT P0, RZ, R6, 0x1, RZ, 0xc0, !PT ;  /* 0x0000000106ff7812 */ /* 0x004fda000780c0ff */
[----:B---3--:R-:W-:Y:S01]  /*2110*/  VOTEU.ANY UP1, P0 ;  /* 0x0000000000ff7886 */ /* 0x008fe20000020100 */
[----:B------:R-:W-:-:S13]  /*2120*/  PLOP3.LUT P0, PT, PT, PT, UP1, 0x80, 0x8 ;  /* 0x000000000008781c */ /* 0x000fda0003f0f018 */
[----:B-1----:R-:W-:Y:S02]  /*2130*/  @P0 LOP3.LUT R0, R5, 0xffff, RZ, 0xc0, !PT ;  /* 0x0000ffff05000812 */ /* 0x002fe400078ec0ff */
[----:B------:R-:W-:Y:S02]  /*2140*/  @P0 MOV R2, R4 ;  /* 0x0000000400020202 */ /* 0x000fe40000000f00 */
[----:B------:R-:W-:Y:S01]  /*2150*/  @P0 R2UR UR7, R0 ;  /* 0x00000000000702ca */ /* 0x000fe200000e0000 */
[----:B------:R-:W-:Y:S01]  /*2160*/  VIADD R0, R3, 0xa0 ;  /* 0x000000a003007836 */ /* 0x000fe20000000000 */
[----:B------:R-:W-:Y:S02]  /*2170*/  @P0 SHF.R.U32.HI R4, RZ, 0x10, R5 ;  /* 0x00000010ff040819 */ /* 0x000fe40000011605 */
[----:B------:R-:W-:Y:S02]  /*2180*/  @P0 R2UR UR8, R2 ;  /* 0x00000000020802ca */ /* 0x000fe400000e0000 */
[----:B------:R-:W-:-:S02]  /*2190*/  PRMT R0, RZ, 0x654, R0 ;  /* 0x00000654ff007816 */ /* 0x000fc40000000000 */
[----:B------:R-:W-:Y:S02]  /*21a0*/  @P0 R2UR UR4, R4 ;  /* 0x00000000040402ca */ /* 0x000fe400000e0000 */
[----:B------:R1:W-:Y:S03]  /*21b0*/  SYNCS.ARRIVE.TRANS64.RED.A1T0 RZ, [R0+URZ], RZ ;  /* 0x000000ff00ff79a7 */ /* 0x0003e600081004ff */
[----:B------:R-:W-:-:S04]  /*21c0*/  @UP1 UMOV UR27, UR7 ;  /* 0x00000007001b1c82 */ /* 0x000fc80008000000 */
[----:B------:R-:W-:-:S04]  /*21d0*/  @UP1 UMOV UR37, UR8 ;  /* 0x0000000800251c82 */ /* 0x000fc80008000000 */
[----:B------:R-:W-:Y:S01]  /*21e0*/  @UP1 UMOV UR36, UR4 ;  /* 0x0000000400241c82 */ /* 0x000fe20008000000 */
[----:B------:R-:W-:Y:S05]  /*21f0*/  BRA.U !UP0, `(.L_x_40) ;  /* 0x0000000108d47547 */ /* 0x000fea000b800000 */
[----:B------:R-:W2:Y:S01]  /*2200*/  LDCU.128 UR12, c[0x0][0xb10] ;  /* 0x00016200ff0c77ac */ /* 0x000ea20008000c00 */
[----:B------:R-:W3:Y:S01]  /*2210*/  LDCU UR26, c[0x0][0xb20] ;  /* 0x00016400ff1a77ac */ /* 0x000ee20008000800 */
[----:B------:R-:W4:Y:S01]  /*2220*/  LDCU UR20, c[0x0][0xb0c] ;  /* 0x00016180ff1477ac */ /* 0x000f220008000800 */
[----:B------:R-:W1:Y:S01]  /*2230*/  LDCU.64 UR10, c[0x0][0xb28] ;  /* 0x00016500ff0a77ac */ /* 0x000e620008000a00 */
[----:B------:R-:W-:Y:S02]  /*2240*/  UISETP.NE.AND UP3, UPT, UR40, 0x1, UPT ;  /* 0x000000012800788c */ /* 0x000fe4000bf65270 */
[----:B--2---:R-:W-:Y:S02]  /*2250*/  UIMAD.WIDE.U32 UR16, UR38, UR15, URZ ;  /* 0x0000000f261072a5 */ /* 0x004fe4000f8e00ff */
[----:B------:R-:W-:Y:S02]  /*2260*/  UIMAD.WIDE.U32 UR8, UR39, UR12, URZ ;  /* 0x0000000c270872a5 */ /* 0x000fe4000f8e00ff */
[----:B------:R-:W-:-:S02]  /*2270*/  UISETP.NE.AND UP0, UPT, UR14, 0x1, UPT ;  /* 0x000000010e00788c */ /* 0x000fc4000bf05270 */
[----:B------:R-:W-:Y:S01]  /*2280*/  UIMAD.WIDE.U32 UR22, UR27, UR15, URZ ;  /* 0x0000000f1b1672a5 */ /* 0x000fe2000f8e00ff */
[----:B------:R-:W-:Y:S02]  /*2290*/  UMOV UR16, UR17 ;  /* 0x0000001100107c82 */ /* 0x000fe40008000000 */
[----:B------:R-:W-:Y:S01]  /*22a0*/  UMOV UR8, UR9 ;  /* 0x0000000900087c82 */ /* 0x000fe20008000000 */
[----:B---3--:R-:W-:Y:S02]  /*22b0*/  USHF.R.U32.HI UR16, URZ, UR26, UR16 ;  /* 0x0000001aff107299 */ /* 0x008fe40008011610 */
[----:B----4-:R-:W-:Y:S02]  /*22c0*/  UISETP.NE.AND UP2, UPT, UR20, 0x1, UPT ;  /* 0x000000011400788c */ /* 0x010fe4000bf45270 */
[----:B------:R-:W-:Y:S02]  /*22d0*/  USHF.R.U32.HI UR8, URZ, UR13, UR8 ;  /* 0x0000000dff087299 */ /* 0x000fe40008011608 */
[----:B------:R-:W-:-:S02]  /*22e0*/  USEL UR7, UR38, UR16, !UP0 ;  /* 0x0000001026077287 */ /* 0x000fc4000c000000 */
[----:B------:R-:W-:Y:S02]  /*22f0*/  USEL UR8, UR39, UR8, !UP2 ;  /* 0x0000000827087287 */ /* 0x000fe4000d000000 */
[----:B-1----:R-:W-:Y:S01]  /*2300*/  UIMAD.WIDE.U32 UR16, UR7, UR10, URZ ;  /* 0x0000000a071072a5 */ /* 0x002fe2000f8e00ff */
[----:B------:R-:W-:Y:S01]  /*2310*/  UMOV UR4, UR23 ;  /* 0x0000001700047c82 */ /* 0x000fe20008000000 */
[----:B------:R-:W-:Y:S02]  /*2320*/  UIMAD.WIDE.U32 UR18, UR37, UR12, URZ ;  /* 0x0000000c251272a5 */ /* 0x000fe4000f8e00ff */
[----:B------:R-:W-:-:S03]  /*2330*/  UIMAD.WIDE.U32 UR22, UR8, UR10, URZ ;  /* 0x0000000a081672a5 */ /* 0x000fc6000f8e00ff */
[----:B------:R-:W-:Y:S01]  /*2340*/  UMOV UR16, UR17 ;  /* 0x0000001100107c82 */ /* 0x000fe20008000000 */
[----:B------:R-:W-:Y:S02]  /*2350*/  USHF.R.U32.HI UR4, URZ, UR26, UR4 ;  /* 0x0000001aff047299 */ /* 0x000fe40008011604 */
[----:B------:R-:W-:Y:S01]  /*2360*/  @UP3 USHF.R.U32.HI UR7, URZ, UR11, UR16 ;  /* 0x0000000bff073299 */ /* 0x000fe20008011610 */
[----:B------:R-:W-:Y:S01]  /*2370*/  UMOV UR18, UR19 ;  /* 0x0000001300127c82 */ /* 0x000fe20008000000 */
[----:B------:R-:W-:Y:S01]  /*2380*/  UMOV UR22, UR23 ;  /* 0x0000001700167c82 */ /* 0x000fe20008000000 */
[----:B------:R-:W-:Y:S02]  /*2390*/  USHF.R.U32.HI UR13, URZ, UR13, UR18 ;  /* 0x0000000dff0d7299 */ /* 0x000fe40008011612 */
[----:B------:R-:W-:Y:S02]  /*23a0*/  USEL UR4, UR27, UR4, !UP0 ;  /* 0x000000041b047287 */ /* 0x000fe4000c000000 */
[----:B------:R-:W-:-:S02]  /*23b0*/  @UP3 USHF.R.U32.HI UR8, URZ, UR11, UR22 ;  /* 0x0000000bff083299 */ /* 0x000fc40008011616 */
[----:B------:R-:W-:Y:S02]  /*23c0*/  UIMAD UR9, UR40, UR7, URZ ;  /* 0x00000007280972a4 */ /* 0x000fe4000f8e02ff */
[----:B------:R-:W-:Y:S02]  /*23d0*/  USEL UR7, UR37, UR13, !UP2 ;  /* 0x0000000d25077287 */ /* 0x000fe4000d000000 */
[----:B------:R-:W-:Y:S02]  /*23e0*/  UIMAD UR12, UR40, UR8, URZ ;  /* 0x00000008280c72a4 */ /* 0x000fe4000f8e02ff */
[----:B------:R-:W-:Y:S02]  /*23f0*/  UISETP.GE.AND UP0, UPT, UR4, UR9, UPT ;  /* 0x000000090400728c */ /* 0x000fe4000bf06270 */
[----:B------:R-:W-:Y:S02]  /*2400*/  UIMAD.WIDE.U32 UR16, UR4, UR10, URZ ;  /* 0x0000000a041072a5 */ /* 0x000fe4000f8e00ff */
[----:B------:R-:W-:-:S02]  /*2410*/  UISETP.GE.OR UP0, UPT, UR7, UR12, UP0 ;  /* 0x0000000c0700728c */ /* 0x000fc40008706670 */
        /* <DEDUP_REMOVED lines=19> */
.L_x_40:
[----:B------:R-:W2:Y:S02]  /*2550*/  LDCU UR4, c[0x0][0xb30] ;  /* 0x00016600ff0477ac */ /* 0x000ea40008000800 */
[----:B--2---:R-:W-:-:S09]  /*2560*/  UISETP.NE.AND UP0, UPT, UR4, 0x1, UPT ;  /* 0x000000010400788c */ /* 0x004fd2000bf05270 */
[----:B------:R-:W-:Y:S05]  /*2570*/  BRA.U UP0, `(.L_x_41) ;  /* 0x0000000100447547 */ /* 0x000fea000b800000 */
[----:B------:R-:W2:Y:S01]  /*2580*/  LDCU.128 UR12, c[0x0][0xb10] ;  /* 0x00016200ff0c77ac */ /* 0x000ea20008000c00 */
[----:B------:R-:W3:Y:S01]  /*2590*/  LDCU UR16, c[0x0][0xb0c] ;  /* 0x00016180ff1077ac */ /* 0x000ee20008000800 */
[----:B------:R-:W4:Y:S01]  /*25a0*/  LDCU UR17, c[0x0][0xb20] ;  /* 0x00016400ff1177ac */ /* 0x000f220008000800 */
[----:B--2---:R-:W-:Y:S02]  /*25b0*/  UIMAD.WIDE.U32 UR10, UR37, UR12, URZ ;  /* 0x0000000c250a72a5 */ /* 0x004fe4000f8e00ff */
[----:B------:R-:W-:Y:S02]  /*25c0*/  UIMAD.WIDE.U32 UR8, UR27, UR15, URZ ;  /* 0x0000000f1b0872a5 */ /* 0x000fe4000f8e00ff */
[----:B---3--:R-:W-:Y:S02]  /*25d0*/  UISETP.NE.AND UP2, UPT, UR16, 0x1, UPT ;  /* 0x000000011000788c */ /* 0x008fe4000bf45270 */
[----:B------:R-:W-:Y:S01]  /*25e0*/  UISETP.NE.AND UP0, UPT, UR14, 0x1, UPT ;  /* 0x000000010e00788c */ /* 0x000fe2000bf05270 */
[----:B------:R-:W-:-:S02]  /*25f0*/  UMOV UR7, UR11 ;  /* 0x0000000b00077c82 */ /* 0x000fc40008000000 */
[----:B------:R-:W-:Y:S01]  /*2600*/  UMOV UR4, UR9 ;  /* 0x0000000900047c82 */ /* 0x000fe20008000000 */
[----:B------:R-:W-:Y:S02]  /*2610*/  USHF.R.U32.HI UR7, URZ, UR13, UR7 ;  /* 0x0000000dff077299 */ /* 0x000fe40008011607 */
[----:B----4-:R-:W-:Y:S02]  /*2620*/  USHF.R.U32.HI UR4, URZ, UR17, UR4 ;  /* 0x00000011ff047299 */ /* 0x010fe40008011604 */
[----:B------:R-:W-:Y:S02]  /*2630*/  USEL UR7, UR37, UR7, !UP2 ;  /* 0x0000000725077287 */ /* 0x000fe4000d000000 */
[----:B------:R-:W-:-:S04]  /*2640*/  USEL UR4, UR27, UR4, !UP0 ;  /* 0x000000041b047287 */ /* 0x000fc8000c000000 */
[----:B------:R-:W-:Y:S02]  /*2650*/  UIADD3 UR8, UPT, UPT, UR7, -UR4, URZ ;  /* 0x8000000407087290 */ /* 0x000fe4000fffe0ff */
[----:B------:R-:W-:Y:S02]  /*2660*/  UIADD3 UR4, UPT, UPT, -UR7, UR4, URZ ;  /* 0x0000000407047290 */ /* 0x000fe4000fffe1ff */
[----:B------:R-:W-:Y:S02]  /*2670*/  UIMAD UR27, UR8, UR14, UR27 ;  /* 0x0000000e081b72a4 */ /* 0x000fe4000f8e021b */
[----:B------:R-:W-:-:S12]  /*2680*/  UIMAD UR37, UR4, UR16, UR37 ;  /* 0x00000010042572a4 */ /* 0x000fd8000f8e0225 */
.L_x_41:
[----:B------:R-:W-:Y:S01]  /*2690*/  VIADD R11, R11, 0x1 ;  /* 0x000000010b0b7836 */ /* 0x000fe20000000000 */
[----:B------:R-:W-:Y:S02]  /*26a0*/  R2UR UR7, R48 ;  /* 0x00000000300772ca */ /* 0x000fe400000e0000 */
[----:B------:R-:W-:Y:S02]  /*26b0*/  R2UR UR4, R47 ;  /* 0x000000002f0472ca */ /* 0x000fe400000e0000 */
[C---:B------:R-:W-:Y:S02]  /*26c0*/  ISETP.NE.AND P0, PT, R11.reuse, 0x2, PT ;  /* 0x000000020b00780c */ /* 0x040fe40003f05270 */
[----:B------:R-:W-:Y:S02]  /*26d0*/  PLOP3.LUT P1, PT, PT, PT, PT, 0x80, 0x8 ;  /* 0x000000000008781c */ /* 0x000fe40003f2f070 */
[----:B-1----:R-:W-:Y:S02]  /*26e0*/  SEL R0, RZ, 0x1, P0 ;  /* 0x00000001ff007807 */ /* 0x002fe40000000000 */
[----:B------:R-:W-:-:S02]  /*26f0*/  SEL R11, R11, RZ, P0 ;  /* 0x000000ff0b0b7207 */ /* 0x000fc40000000000 */
[----:B------:R-:W-:Y:S01]  /*2700*/  LOP3.LUT R10, R10, R0, RZ, 0x3c, !PT ;  /* 0x000000000a0a7212 */ /* 0x000fe200078e3cff */
[----:B------:R-:W-:Y:S02]  /*2710*/  UIADD3 UR26, UPT, UPT, UR37, UR7, URZ ;  /* 0x00000007251a7290 */ /* 0x000fe4000fffe0ff */
[----:B------:R-:W-:Y:S01]  /*2720*/  UIADD3 UR30, UPT, UPT, UR27, UR4, URZ ;  /* 0x000000041b1e7290 */ /* 0x000fe2000fffe0ff */
[----:B------:R-:W-:Y:S11]  /*2730*/  BRA.U UP1, `(.L_x_42) ;  /* 0xfffffff1013c7547 */ /* 0x000ff6000b83ffff */
[----:B------:R-:W-:Y:S01]  /*2740*/  UIADD3 UR7, UPT, UPT, UR6, 0x28, URZ ;  /* 0x0000002806077890 */ /* 0x000fe2000fffe0ff */
[----:B------:R-:W-:-:S03]  /*2750*/  SHF.L.U32 R2, R12, 0x1f, RZ ;  /* 0x0000001f0c027819 */ /* 0x000fc600000006ff */
[----:B------:R-:W-:-:S09]  /*2760*/  ULEA UR4, UR5, UR7, 0x3 ;  /* 0x0000000705047291 */ /* 0x000fd2000f8e18ff */
[----:B------:R-:W1:Y:S02]  /*2770*/  SYNCS.PHASECHK.TRANS64.TRYWAIT P0, [UR4], R2 ;  /* 0x00000002ff0075a7 */ /* 0x000e640008001104 */
[----:B-1----:R-:W-:Y:S05]  /*2780*/  @!P0 BRA `(.L_x_43) ;  /* 0x0000004c00ac8947 */ /* 0x002fea0003800000 */
.L_x_128:
[----:B------:R-:W-:-:S04]  /*2790*/  UIADD3 UR4, UPT, UPT, UR5, 0x1, URZ ;  /* 0x0000000105047890 */ /* 0x000fc8000fffe0ff */
[----:B------:R-:W-:-:S04]  /*27a0*/  UISETP.NE.AND UP0, UPT, UR4, 0x5, UPT ;  /* 0x000000050400788c */ /* 0x000fc8000bf05270 */
[----:B------:R-:W-:Y:S02]  /*27b0*/  USEL UR6, URZ, 0x1, UP0 ;  /* 0x00000001ff067887 */ /* 0x000fe40008000000 */
[----:B------:R-:W-:-:S04]  /*27c0*/  USEL UR4, UR4, URZ, UP0 ;  /* 0x000000ff04047287 */ /* 0x000fc80008000000 */
[----:B------:R-:W-:Y:S01]  /*27d0*/  ULEA UR5, UR4, UR7, 0x3 ;  /* 0x0000000704057291 */ /* 0x000fe2000f8e18ff */
[----:B-1----:R-:W-:-:S04]  /*27e0*/  LOP3.LUT R2, R12, UR6, RZ, 0x3c, !PT ;  /* 0x000000060c027c12 */ /* 0x002fc8000f8e3cff */
[----:B------:R-:W-:-:S04]  /*27f0*/  SHF.L.U32 R3, R2, 0x1f, RZ ;  /* 0x0000001f02037819 */ /* 0x000fc800000006ff */
[----:B------:R-:W1:Y:S02]  /*2800*/  SYNCS.PHASECHK.TRANS64.TRYWAIT P0, [UR5], R3 ;  /* 0x00000003ff0075a7 */ /* 0x000e640008001105 */
[----:B-1----:R-:W-:Y:S05]  /*2810*/  @!P0 BRA `(.L_x_44) ;  /* 0x0000004c00a08947 */ /* 0x002fea0003800000 */
.L_x_130:
[----:B------:R-:W-:-:S04]  /*2820*/  UIADD3 UR4, UPT, UPT, UR4, 0x1, URZ ;  /* 0x0000000104047890 */ /* 0x000fc8000fffe0ff */
[----:B------:R-:W-:-:S04]  /*2830*/  UISETP.NE.AND UP0, UPT, UR4, 0x5, UPT ;  /* 0x000000050400788c */ /* 0x000fc8000bf05270 */
[----:B------:R-:W-:Y:S02]  /*2840*/  USEL UR6, URZ, 0x1, UP0 ;  /* 0x00000001ff067887 */ /* 0x000fe40008000000 */
[----:B------:R-:W-:-:S04]  /*2850*/  USEL UR4, UR4, URZ, UP0 ;  /* 0x000000ff04047287 */ /* 0x000fc80008000000 */
[----:B------:R-:W-:Y:S01]  /*2860*/  ULEA UR5, UR4, UR7, 0x3 ;  /* 0x0000000704057291 */ /* 0x000fe2000f8e18ff */
[----:B------:R-:W-:-:S04]  /*2870*/  LOP3.LUT R2, R2, UR6, RZ, 0x3c, !PT ;  /* 0x0000000602027c12 */ /* 0x000fc8000f8e3cff */
[----:B-1----:R-:W-:-:S04]  /*2880*/  SHF.L.U32 R3, R2, 0x1f, RZ ;  /* 0x0000001f02037819 */ /* 0x002fc800000006ff */
[----:B------:R-:W1:Y:S02]  /*2890*/  SYNCS.PHASECHK.TRANS64.TRYWAIT P0, [UR5], R3 ;  /* 0x00000003ff0075a7 */ /* 0x000e640008001105 */
[----:B-1----:R-:W-:Y:S05]  /*28a0*/  @!P0 BRA `(.L_x_45) ;  /* 0x0000004c00948947 */ /* 0x002fea0003800000 */
.L_x_132:
        /* <DEDUP_REMOVED lines=9> */
.L_x_134:
[----:B------:R-:W-:-:S04]  /*2940*/  UIADD3 UR4, UPT, UPT, UR4, 0x1, URZ ;  /* 0x0000000104047890 */ /* 0x000fc8000fffe0ff */
[----:B------:R-:W-:-:S04]  /*2950*/  UISETP.NE.AND UP0, UPT, UR4, 0x5, UPT ;  /* 0x000000050400788c */ /* 0x000fc8000bf05270 */
[----:B------:R-:W-:Y:S02]  /*2960*/  USEL UR5, URZ, 0x1, UP0 ;  /* 0x00000001ff057887 */ /* 0x000fe40008000000 */
[----:B------:R-:W-:-:S04]  /*2970*/  USEL UR4, UR4, URZ, UP0 ;  /* 0x000000ff04047287 */ /* 0x000fc80008000000 */
[----:B------:R-:W-:Y:S01]  /*2980*/  ULEA UR4, UR4, UR7, 0x3 ;  /* 0x0000000704047291 */ /* 0x000fe2000f8e18ff */
[----:B------:R-:W-:-:S04]  /*2990*/  LOP3.LUT R2, R2, UR5, RZ, 0x3c, !PT ;  /* 0x0000000502027c12 */ /* 0x000fc8000f8e3cff */
[----:B------:R-:W-:Y:S01]  /*29a0*/  SHF.L.U32 R2, R2, 0x1f, RZ ;  /* 0x0000001f02027819 */ /* 0x000fe200000006ff */
[----:B-1----:R-:W-:-:S07]  /*29b0*/  IMAD.U32 R0, RZ, RZ, UR4 ;  /* 0x00000004ff007e24 */ /* 0x002fce000f8e00ff */
.L_x_47:
[----:B-1----:R1:W2:Y:S02]  /*29c0*/  SYNCS.PHASECHK.TRANS64.TRYWAIT P0, [R0+URZ], R2 ;  /* 0x00000002000075a7 */ /* 0x0022a400080011ff */
[----:B--2---:R-:W-:Y:S05]  /*29d0*/  @!P0 NANOSLEEP.SYNCS 0x989680 ;  /* 0x009896800000895d */ /* 0x004fea0003900000 */
[----:B------:R-:W2:Y:S02]  /*29e0*/  @!P0 SYNCS.PHASECHK.TRANS64 P0, [R0+URZ], R2 ;  /* 0x00000002000085a7 */ /* 0x000ea400080010ff */
[----:B--2---:R-:W-:Y:S05]  /*29f0*/  @P0 EXIT ;  /* 0x000000000000094d */ /* 0x004fea0003800000 */
[----:B------:R-:W-:Y:S05]  /*2a00*/  BRA `(.L_x_47) ;  /* 0xfffffffc00ec7947 */ /* 0x000fea000383ffff */
.L_x_22:
[----:B------:R-:W-:-:S04]  /*2a10*/  UISETP.NE.AND UP0, UPT, UR54, URZ, UPT ;  /* 0x000000ff3600728c */ /* 0x000fc8000bf05270 */
[----:B------:R-:W-:-:S09]  /*2a20*/  UISETP.NE.OR UP0, UPT, UR22, 0x1, UP0 ;  /* 0x000000011600788c */ /* 0x000fd20008705670 */
[----:B------:R-:W-:Y:S05]  /*2a30*/  BRA.U UP0, `(.L_x_48) ;  /* 0x0000000500487547 */ /* 0x000fea000b800000 */
[----:B------:R-:W-:Y:S01]  /*2a40*/  ISETP.GE.U32.AND P2, PT, R0, 0x2, PT ;  /* 0x000000020000780c */ /* 0x000fe20003f46070 */
[----:B------:R-:W-:Y:S01]  /*2a50*/  IMAD.MOV.U32 R12, RZ, RZ, 0x1 ;  /* 0x00000001ff0c7424 */ /* 0x000fe200078e00ff */
[----:B------:R-:W-:Y:S02]  /*2a60*/  CS2R R10, SRZ ;  /* 0x00000000000a7805 */ /* 0x000fe4000001ff00 */
[----:B------:R-:W-:Y:S01]  /*2a70*/  CS2R R8, SRZ ;  /* 0x0000000000087805 */ /* 0x000fe2000001ff00 */
[----:B------:R-:W-:Y:S01]  /*2a80*/  UMOV UR6, 0x400 ;  /* 0x0000040000067882 */ /* 0x000fe20000000000 */
[----:B------:R-:W-:Y:S01]  /*2a90*/  UMOV UR5, URZ ;  /* 0x000000ff00057c82 */ /* 0x000fe20008000000 */
[----:B------:R-:W-:-:S12]  /*2aa0*/  ULEA UR6, UR54, UR6, 0x18 ;  /* 0x0000000636067291 */ /* 0x000fd8000f8ec0ff */
.L_x_52:
[----:B------:R-:W-:Y:S02]  /*2ab0*/  LEA R2, R8, UR6, 0x3 ;  /* 0x0000000608027c11 */ /* 0x000fe4000f8e18ff */
[----:B------:R-:W-:-:S03]  /*2ac0*/  SHF.L.U32 R4, R9, 0x1f, RZ ;  /* 0x0000001f09047819 */ /* 0x000fc600000006ff */
[----:B------:R-:W-:Y:S01]  /*2ad0*/  VIADD R5, R2, 0x100 ;  /* 0x0000010002057836 */ /* 0x000fe20000000000 */
[----:B------:R-:W1:Y:S02]  /*2ae0*/  SYNCS.PHASECHK.TRANS64.TRYWAIT P0, [R2+URZ+0xf0], R4 ;  /* 0x0000f004020075a7 */ /* 0x000e6400080011ff */
[----:B-1----:R-:W-:Y:S05]  /*2af0*/  @!P0 BRA `(.L_x_49) ;  /* 0x0000004c00308947 */ /* 0x002fea0003800000 */
.L_x_135:
[----:B------:R-:W-:Y:S01]  /*2b00*/  ULEA UR4, UR5, UR6, 0x3 ;  /* 0x0000000605047291 */ /* 0x000fe2000f8e18ff */
[----:B-1----:R-:W-:Y:S01]  /*2b10*/  PRMT R2, RZ, 0x654, R5 ;  /* 0x00000654ff027816 */ /* 0x002fe20000000005 */
[----:B------:R-:W-:Y:S01]  /*2b20*/  @!P2 IMAD.MOV.U32 R4, RZ, RZ, 0x10 ;  /* 0x00000010ff04a424 */ /* 0x000fe200078e00ff */
[----:B------:R-:W-:Y:S01]  /*2b30*/  SHF.L.U32 R5, R12, 0x1f, RZ ;  /* 0x0000001f0c057819 */ /* 0x000fe200000006ff */
[----:B------:R-:W-:Y:S01]  /*2b40*/  UIADD3 UR7, UPT, UPT, UR4, 0x90, URZ ;  /* 0x0000009004077890 */ /* 0x000fe2000fffe0ff */
[----:B------:R1:W-:Y:S05]  /*2b50*/  SYNCS.ARRIVE.TRANS64.RED.A1T0 RZ, [R2+URZ], RZ ;  /* 0x000000ff02ff79a7 */ /* 0x0003ea00081004ff */
[----:B------:R-:W-:Y:S01]  /*2b60*/  IMAD.U32 R6, RZ, RZ, UR7 ;  /* 0x00000007ff067e24 */ /* 0x000fe2000f8e00ff */
[----:B------:R-:W2:Y:S04]  /*2b70*/  SYNCS.PHASECHK.TRANS64.TRYWAIT P0, [UR4+0xa0], R5 ;  /* 0x0000a005ff0075a7 */ /* 0x000ea80008001104 */
[----:B------:R-:W-:Y:S01]  /*2b80*/  PRMT R6, R0, 0x654, R6 ;  /* 0x0000065400067816 */ /* 0x000fe20000000006 */
[----:B-12---:R-:W-:Y:S06]  /*2b90*/  @!P0 BRA `(.L_x_50) ;  /* 0x0000004c001c8947 */ /* 0x006fec0003800000 */
.L_x_137:
[----:B------:R-:W-:Y:S01]  /*2ba0*/  ULEA UR8, UR5, UR6, 0x4 ;  /* 0x0000000605087291 */ /* 0x000fe2000f8e20ff */
[----:B------:R-:W-:Y:S01]  /*2bb0*/  SEL R3, R6, R3, !P2 ;  /* 0x0000000306037207 */ /* 0x000fe20005000000 */
[----:B------:R-:W-:Y:S01]  /*2bc0*/  UIADD3 UR9, UPT, UPT, UR4, 0x90, URZ ;  /* 0x0000009004097890 */ /* 0x000fe2000fffe0ff */
[----:B-1----:R-:W-:Y:S01]  /*2bd0*/  LEA R2, R11, UR6, 0x3 ;  /* 0x000000060b027c11 */ /* 0x002fe2000f8e18ff */
[----:B------:R-:W-:Y:S01]  /*2be0*/  UIADD3 UR8, UPT, UPT, UR8, 0x120, URZ ;  /* 0x0000012008087890 */ /* 0x000fe2000fffe0ff */
[----:B------:R1:W-:Y:S01]  /*2bf0*/  @!P2 SYNCS.ARRIVE.TRANS64.RED RZ, [R3+URZ], R4 ;  /* 0x0000000403ffa9a7 */ /* 0x0003e200080004ff */
[----:B------:R-:W-:Y:S01]  /*2c00*/  UIADD3 UR4, UPT, UPT, UR5, 0x1, URZ ;  /* 0x0000000105047890 */ /* 0x000fe2000fffe0ff */
[----:B------:R-:W-:-:S03]  /*2c10*/  VIADD R8, R8, 0x1 ;  /* 0x0000000108087836 */ /* 0x000fc60000000000 */
[----:B------:R-:W-:Y:S02]  /*2c20*/  UISETP.NE.AND UP0, UPT, UR4, 0x2, UPT ;  /* 0x000000020400788c */ /* 0x000fe4000bf05270 */
[----:B------:R-:W-:Y:S01]  /*2c30*/  ISETP.NE.AND P0, PT, R8, 0x2, PT ;  /* 0x000000020800780c */ /* 0x000fe20003f05270 */
[----:B------:R-:W-:Y:S06]  /*2c40*/  UGETNEXTWORKID.BROADCAST [UR8], [UR9] ;  /* 0x00000000080073ca */ /* 0x000fec0008000100 */
[----:B------:R-:W-:Y:S02]  /*2c50*/  USEL UR7, URZ, 0x1, UP0 ;  /* 0x00000001ff077887 */ /* 0x000fe40008000000 */
[----:B------:R-:W-:-:S04]  /*2c60*/  USEL UR5, UR4, URZ, UP0 ;  /* 0x000000ff04057287 */ /* 0x000fc80008000000 */
[----:B------:R-:W-:Y:S02]  /*2c70*/  LOP3.LUT R12, R12, UR7, RZ, 0x3c, !PT ;  /* 0x000000070c0c7c12 */ /* 0x000fe4000f8e3cff */
[----:B-1----:R-:W-:-:S04]  /*2c80*/  SHF.L.U32 R4, R10, 0x1f, RZ ;  /* 0x0000001f0a047819 */ /* 0x002fc800000006ff */
[----:B------:R-:W1:Y:S02]  /*2c90*/  SYNCS.PHASECHK.TRANS64.TRYWAIT P1, [R2+URZ+0x90], R4 ;  /* 0x00009004020075a7 */ /* 0x000e6400080211ff */
[----:B-1----:R-:W-:Y:S05]  /*2ca0*/  @!P1 BRA `(.L_x_51) ;  /* 0x0000004800f09947 */ /* 0x002fea0003800000 */
.L_x_138:
[C---:B-1----:R-:W-:Y:S01]  /*2cb0*/  LEA R4, R11.reuse, UR6, 0x4 ;  /* 0x000000060b047c11 */ /* 0x042fe2000f8e20ff */
[----:B------:R-:W-:Y:S01]  /*2cc0*/  VIADD R2, R2, 0xa0 ;  /* 0x000000a002027836 */ /* 0x000fe20000000000 */
[----:B------:R-:W-:Y:S01]  /*2cd0*/  SEL R8, R8, RZ, P0 ;  /* 0x000000ff08087207 */ /* 0x000fe20000000000 */
[----:B------:R-:W-:-:S03]  /*2ce0*/  VIADD R11, R11, 0x1 ;  /* 0x000000010b0b7836 */ /* 0x000fc60000000000 */
[----:B------:R-:W1:Y:S01]  /*2cf0*/  LDS.128 R4, [R4+0x120] ;  /* 0x0001200004047984 */ /* 0x000e620000000c00 */
[----:B------:R-:W-:Y:S02]  /*2d00*/  PRMT R2, RZ, 0x654, R2 ;  /* 0x00000654ff027816 */ /* 0x000fe40000000002 */
[C---:B------:R-:W-:Y:S01]  /*2d10*/  ISETP.NE.AND P1, PT, R11.reuse, 0x2, PT ;  /* 0x000000020b00780c */ /* 0x040fe20003f25270 */
[----:B------:R-:W-:Y:S01]  /*2d20*/  @!PT LDS RZ, [RZ] ;  /* 0x00000000fffff984 */ /* 0x000fe20000000800 */
[----:B------:R-:W-:Y:S01]  /*2d30*/  @!PT LDS RZ, [RZ] ;  /* 0x00000000fffff984 */ /* 0x000fe20000000800 */
[----:B------:R-:W-:Y:S01]  /*2d40*/  @!PT LDS RZ, [RZ] ;  /* 0x00000000fffff984 */ /* 0x000fe20000000800 */
[----:B------:R-:W-:Y:S01]  /*2d50*/  @!PT LDS RZ, [RZ] ;  /* 0x00000000fffff984 */ /* 0x000fe20000000800 */
[----:B------:R2:W-:Y:S06]  /*2d60*/  MEMBAR.ALL.CTA ;  /* 0x0000000000007992 */ /* 0x0005ec0000008000 */
[----:B--2---:R-:W2:Y:S01]  /*2d70*/  FENCE.VIEW.ASYNC.S ;  /* 0x00000000000073c6 */ /* 0x004ea20000000000 */
[----:B------:R-:W-:Y:S01]  /*2d80*/  SEL R11, R11, RZ, P1 ;  /* 0x000000ff0b0b7207 */ /* 0x000fe20000800000 */
[----:B--2---:R2:W-:Y:S01]  /*2d90*/  SYNCS.ARRIVE.TRANS64.RED.A1T0 RZ, [R2+URZ], RZ ;  /* 0x000000ff02ff79a7 */ /* 0x0045e200081004ff */
[----:B-1----:R-:W-:-:S02]  /*2da0*/  LOP3.LUT P3, RZ, R6, 0x1, RZ, 0xc0, !PT ;  /* 0x0000000106ff7812 */ /* 0x002fc4000786c0ff */
[----:B------:R-:W-:-:S04]  /*2db0*/  SEL R4, RZ, 0x1, P1 ;  /* 0x00000001ff047807 */ /* 0x000fc80000800000 */
[----:B------:R-:W-:Y:S02]  /*2dc0*/  LOP3.LUT R10, R10, R4, RZ, 0x3c, !PT ;  /* 0x000000040a0a7212 */ /* 0x000fe400078e3cff */
[----:B--2---:R-:W-:-:S04]  /*2dd0*/  SEL R2, RZ, 0x1, P0 ;  /* 0x00000001ff027807 */ /* 0x004fc80000000000 */
[----:B------:R-:W-:Y:S01]  /*2de0*/  LOP3.LUT R9, R9, R2, RZ, 0x3c, !PT ;  /* 0x0000000209097212 */ /* 0x000fe200078e3cff */
[----:B------:R-:W-:Y:S06]  /*2df0*/  @P3 BRA `(.L_x_52) ;  /* 0xfffffffc002c3947 */ /* 0x000fec000383ffff */
[----:B------:R-:W-:Y:S01]  /*2e00*/  ULEA UR4, UR5, UR6, 0x3 ;  /* 0x0000000605047291 */ /* 0x000fe2000f8e18ff */
[----:B------:R-:W-:-:S08]  /*2e10*/  SHF.L.U32 R2, R12, 0x1f, RZ ;  /* 0x0000001f0c027819 */ /* 0x000fd000000006ff */
[----:B------:R-:W1:Y:S02]  /*2e20*/  SYNCS.PHASECHK.TRANS64 P0, [UR4+0xa0], R2 ;  /* 0x0000a002ff0075a7 */ /* 0x000e640008001004 */
[----:B-1----:R-:W-:Y:S05]  /*2e30*/  @P0 BRA `(.L_x_53) ;  /* 0x0000000000080947 */ /* 0x002fea0003800000 */
[----:B------:R-:W1:Y:S02]  /*2e40*/  SYNCS.PHASECHK.TRANS64.TRYWAIT P0, [UR4+0xa0], R2 ;  /* 0x0000a002ff0075a7 */ /* 0x000e640008001104 */
[----:B-1----:R-:W-:Y:S05]  /*2e50*/  @!P0 BRA `(.L_x_54) ;  /* 0x0000004800988947 */ /* 0x002fea0003800000 */
.L_x_53:
[----:B------:R-:W-:-:S04]  /*2e60*/  UIADD3 UR7, UPT, UPT, UR5, 0x1, URZ ;  /* 0x0000000105077890 */ /* 0x000fc8000fffe0ff */
[----:B------:R-:W-:-:S04]  /*2e70*/  UISETP.NE.AND UP0, UPT, UR7, 0x2, UPT ;  /* 0x000000020700788c */ /* 0x000fc8000bf05270 */
[----:B------:R-:W-:Y:S02]  /*2e80*/  USEL UR8, URZ, 0x1, UP0 ;  /* 0x00000001ff087887 */ /* 0x000fe40008000000 */
[----:B------:R-:W-:-:S04]  /*2e90*/  USEL UR7, UR7, URZ, UP0 ;  /* 0x000000ff07077287 */ /* 0x000fc80008000000 */
[----:B------:R-:W-:Y:S01]  /*2ea0*/  ULEA UR7, UR7, UR6, 0x3 ;  /* 0x0000000607077291 */ /* 0x000fe2000f8e18ff */
[----:B-1----:R-:W-:-:S04]  /*2eb0*/  LOP3.LUT R2, R12, UR8, RZ, 0x3c, !PT ;  /* 0x000000080c027c12 */ /* 0x002fc8000f8e3cff */
[----:B------:R-:W-:-:S04]  /*2ec0*/  SHF.L.U32 R0, R2, 0x1f, RZ ;  /* 0x0000001f02007819 */ /* 0x000fc800000006ff */
[----:B------:R-:W1:Y:S02]  /*2ed0*/  SYNCS.PHASECHK.TRANS64 P0, [UR7+0xa0], R0 ;  /* 0x0000a000ff0075a7 */ /* 0x000e640008001007 */
[----:B-1----:R-:W-:Y:S05]  /*2ee0*/  @P0 EXIT ;  /* 0x000000000000094d */ /* 0x002fea0003800000 */
[----:B------:R-:W-:Y:S02]  /*2ef0*/  SHF.L.U32 R2, R2, 0x1f, RZ ;  /* 0x0000001f02027819 */ /* 0x000fe400000006ff */
[----:B------:R-:W-:-:S07]  /*2f00*/  MOV R0, UR7 ;  /* 0x0000000700007c02 */ /* 0x000fce0008000f00 */
.L_x_55:
[----:B-1----:R1:W2:Y:S02]  /*2f10*/  SYNCS.PHASECHK.TRANS64.TRYWAIT P0, [R0+URZ+0xa0], R2 ;  /* 0x0000a002000075a7 */ /* 0x0022a400080011ff */
[----:B--2---:R-:W-:Y:S05]  /*2f20*/  @!P0 NANOSLEEP.SYNCS 0x989680 ;  /* 0x009896800000895d */ /* 0x004fea0003900000 */
[----:B------:R-:W2:Y:S02]  /*2f30*/  @!P0 SYNCS.PHASECHK.TRANS64 P0, [R0+URZ+0xa0], R2 ;  /* 0x0000a002000085a7 */ /* 0x000ea400080010ff */
[----:B--2---:R-:W-:Y:S05]  /*2f40*/  @P0 EXIT ;  /* 0x000000000000094d */ /* 0x004fea0003800000 */
[----:B------:R-:W-:Y:S05]  /*2f50*/  BRA `(.L_x_55) ;  /* 0xfffffffc00ec7947 */ /* 0x000fea000383ffff */
.L_x_48:
[----:B------:R-:W-:Y:S05]  /*2f60*/  BRA.U UP4, `(.L_x_56) ;  /* 0x0000000d049c7547 */ /* 0x000fea000b800000 */
[----:B------:R-:W-:Y:S01]  /*2f70*/  UMOV UR4, 0x40 ;  /* 0x0000004000047882 */ /* 0x000fe20000000000 */
[----:B------:R-:W-:Y:S01]  /*2f80*/  NOP ;  /* 0x0000000000007918 */ /* 0x000fe20000000000 */
[----:B------:R-:W-:Y:S01]  /*2f90*/  ULEA UR5, UR54, UR4, 0x18 ;  /* 0x0000000436057291 */ /* 0x000fe2000f8ec0ff */
[----:B------:R-:W-:Y:S02]  /*2fa0*/  UMOV UR6, 0x400 ;  /* 0x0000040000067882 */ /* 0x000fe40000000000 */
[----:B------:R-:W-:-:S06]  /*2fb0*/  ULEA UR6, UR54, UR6, 0x18 ;  /* 0x0000000636067291 */ /* 0x000fcc000f8ec0ff */
[----:B------:R-:W1:Y:S02]  /*2fc0*/  LDS.U8 R0, [UR5+0x1c] ;  /* 0x00001c05ff007984 */ /* 0x000e640008000000 */
[----:B-1----:R-:W-:-:S13]  /*2fd0*/  ISETP.NE.AND P0, PT, R0, RZ, PT ;  /* 0x000000ff0000720c */ /* 0x002fda0003f05270 */
[----:B------:R-:W-:Y:S05]  /*2fe0*/  @P0 BRA `(.L_x_57) ;  /* 0x0000000000580947 */ /* 0x000fea0003800000 */
[----:B------:R-:W-:-:S13]  /*2ff0*/  ELECT P0, URZ, PT ;  /* 0x0000000000ff782f */ /* 0x000fda0003800000 */
[----:B------:R-:W-:Y:S05]  /*3000*/  @!P0 BRA `(.L_x_58) ;  /* 0x0000000000608947 */ /* 0x000fea0003800000 */
[----:B------:R-:W-:Y:S01]  /*3010*/  UMOV UR4, 0x10 ;  /* 0x0000001000047882 */ /* 0x000fe20000000000 */
[----:B------:R-:W-:Y:S01]  /*3020*/  HFMA2 R0, -RZ, RZ, 0, 5.9604644775390625e-08 ;  /* 0x00000001ff007431 */ /* 0x000fe200000001ff */
[----:B------:R-:W-:-:S03]  /*3030*/  MOV R3, 0xffff ;  /* 0x0000ffff00037802 */ /* 0x000fc60000000f00 */
[----:B------:R-:W-:Y:S04]  /*3040*/  DEPBAR.LE SB1, 0x36 ;  /* 0x00009d800000791a */ /* 0x000fe80000000000 */
[----:B------:R-:W1:Y:S02]  /*3050*/  UTCATOMSWS.FIND_AND_SET.ALIGN UP0, UR4, UR4 ;  /* 0x00000004000475e3 */ /* 0x000e640008000800 */
[----:B-1----:R-:W-:Y:S01]  /*3060*/  MOV R4, UR4 ;  /* 0x0000000400047c02 */ /* 0x002fe20008000f00 */
[----:B------:R-:W-:Y:S06]  /*3070*/  BRA.U UP0, `(.L_x_59) ;  /* 0x0000000100187547 */ /* 0x000fec000b800000 */
.L_x_60:
[----:B------:R-:W-:Y:S05]  /*3080*/  NANOSLEEP 0x64 ;  /* 0x000000640000795d */ /* 0x000fea0003800000 */
[----:B------:R-:W-:-:S05]  /*3090*/  UMOV UR4, 0x10 ;  /* 0x0000001000047882 */ /* 0x000fca0000000000 */
[----:B------:R-:W-:Y:S04]  /*30a0*/  DEPBAR.LE SB1, 0x36 ;  /* 0x00009d800000791a */ /* 0x000fe80000000000 */
[----:B------:R-:W1:Y:S02]  /*30b0*/  UTCATOMSWS.FIND_AND_SET.ALIGN UP0, UR4, UR4 ;  /* 0x00000004000475e3 */ /* 0x000e640008000800 */
[----:B-1----:R-:W-:Y:S01]  /*30c0*/  MOV R4, UR4 ;  /* 0x0000000400047c02 */ /* 0x002fe20008000f00 */
[----:B------:R-:W-:Y:S05]  /*30d0*/  BRA.U !UP0, `(.L_x_60) ;  /* 0xfffffffd08e87547 */ /* 0x000fea000b83ffff */
.L_x_59:
[-C--:B------:R-:W-:Y:S02]  /*30e0*/  SHF.L.U32 R3, R3, R4.reuse, RZ ;  /* 0x0000000403037219 */ /* 0x080fe400000006ff */
[----:B------:R-:W-:Y:S01]  /*30f0*/  SHF.L.U32 R0, R0, R4, RZ ;  /* 0x0000000400007219 */ /* 0x000fe200000006ff */
[----:B------:R-:W-:Y:S02]  /*3100*/  IMAD.SHL.U32 R4, R4, 0x20, RZ ;  /* 0x0000002004047824 */ /* 0x000fe400078e00ff */
[----:B------:R1:W-:Y:S04]  /*3110*/  ATOMS.OR RZ, [UR5+0x14], R3 ;  /* 0x00001403ffff798c */ /* 0x0003e8000b000005 */
[----:B------:R1:W-:Y:S04]  /*3120*/  ATOMS.OR RZ, [UR5+0x18], R0 ;  /* 0x00001800ffff798c */ /* 0x0003e8000b000005 */
[----:B------:R1:W-:Y:S01]  /*3130*/  STS [UR6+0x140], R4 ;  /* 0x00014004ff007988 */ /* 0x0003e20008000806 */
[----:B------:R-:W-:Y:S05]  /*3140*/  BRA `(.L_x_58) ;  /* 0x0000000000107947 */ /* 0x000fea0003800000 */
.L_x_57:
[----:B------:R-:W-:Y:S02]  /*3150*/  MOV R0, 0xffffffff ;  /* 0xffffffff00007802 */ /* 0x000fe40000000f00 */
[----:B------:R-:W-:-:S03]  /*3160*/  MOV R4, 0x3190 ;  /* 0x0000319000047802 */ /* 0x000fc60000000f00 */
[----:B------:R1:W-:Y:S04]  /*3170*/  STS [UR6+0x140], R0 ;  /* 0x00014000ff007988 */ /* 0x0003e80008000806 */
[----:B-1---5:R-:W-:Y:S05]  /*3180*/  CALL.REL.NOINC `($__internal_1_$__cuda_sm10x_tcgen05_guardrail_trap_phase_invalid_during_alloc) ;  /* 0x0000004c00707944 */ /* 0x022fea0003c00000 */
.L_x_58:
[----:B------:R-:W-:Y:S05]  /*3190*/  WARPSYNC.ALL ;  /* 0x0000000000007948 */ /* 0x000fea0003800000 */
[----:B------:R-:W2:Y:S01]  /*31a0*/  S2UR UR4, SR_CgaCtaId ;  /* 0x00000000000479c3 */ /* 0x000ea20000008800 */
[----:B------:R-:W-:Y:S01]  /*31b0*/  UMOV UR17, 0x400 ;  /* 0x0000040000117882 */ /* 0x000fe20000000000 */
[----:B------:R-:W-:-:S06]  /*31c0*/  NOP ;  /* 0x0000000000007918 */ /* 0x000fcc0000000000 */
[----:B------:R-:W-:Y:S06]  /*31d0*/  BAR.ARV 0x6, 0xa0 ;  /* 0x0182800000007b1d */ /* 0x000fec0000002000 */
[----:B------:R-:W3:Y:S01]  /*31e0*/  LDCU UR5, c[0x0][0x38c] ;  /* 0x00007180ff0577ac */ /* 0x000ee20008000800 */
[----:B------:R-:W-:Y:S01]  /*31f0*/  LOP3.LUT R2, R2, 0xffff, RZ, 0xc0, !PT ;  /* 0x0000ffff02027812 */ /* 0x000fe200078ec0ff */
[----:B------:R-:W-:Y:S01]  /*3200*/  IMAD.MOV.U32 R11, RZ, RZ, 0x1 ;  /* 0x00000001ff0b7424 */ /* 0x000fe200078e00ff */
[----:B------:R-:W-:Y:S01]  /*3210*/  CS2R R8, SRZ ;  /* 0x0000000000087805 */ /* 0x000fe2000001ff00 */
[----:B------:R-:W4:Y:S01]  /*3220*/  LDCU UR8, c[0x0][0x38c] ;  /* 0x00007180ff0877ac */ /* 0x000f220008000800 */
[----:B------:R-:W-:Y:S01]  /*3230*/  R2UR UR19, R2 ;  /* 0x00000000021372ca */ /* 0x000fe200000e0000 */
[----:B------:R-:W-:Y:S01]  /*3240*/  IMAD.MOV.U32 R10, RZ, RZ, RZ ;  /* 0x000000ffff0a7224 */ /* 0x000fe200078e00ff */
[----:B------:R-:W-:Y:S01]  /*3250*/  UMOV UR22, URZ ;  /* 0x000000ff00167c82 */ /* 0x000fe20008000000 */
[----:B------:R-:W-:Y:S01]  /*3260*/  UMOV UR14, URZ ;  /* 0x000000ff000e7c82 */ /* 0x000fe20008000000 */
[----:B--2---:R-:W-:Y:S01]  /*3270*/  ULEA UR17, UR4, UR17, 0x18 ;  /* 0x0000001104117291 */ /* 0x004fe2000f8ec0ff */
[----:B------:R-:W-:Y:S01]  /*3280*/  UMOV UR26, 0x0 ;  /* 0x00000000001a7882 */ /* 0x000fe20000000000 */
[----:B------:R-:W-:-:S02]  /*3290*/  UMOV UR27, 0x4100490 ;  /* 0x04100490001b7882 */ /* 0x000fc40000000000 */
[----:B------:R-:W-:Y:S02]  /*32a0*/  UIADD3 UR6, UPT, UPT, UR17, 0x3400, URZ ;  /* 0x0000340011067890 */ /* 0x000fe4000fffe0ff */
[----:B------:R-:W-:Y:S02]  /*32b0*/  UIADD3 UR7, UPT, UPT, UR17, 0x8400, URZ ;  /* 0x0000840011077890 */ /* 0x000fe4000fffe0ff */
[----:B---3--:R-:W-:Y:S01]  /*32c0*/  UIADD3 UR5, UPT, UPT, UR5, 0x1f, URZ ;  /* 0x0000001f05057890 */ /* 0x008fe2000fffe0ff */
[----:B-1----:R-:W1:Y:S01]  /*32d0*/  LDS R0, [UR17+0x140] ;  /* 0x00014011ff007984 */ /* 0x002e620008000800 */
[----:B------:R-:W-:Y:S02]  /*32e0*/  USHF.R.U32.HI UR6, URZ, 0x4, UR6 ;  /* 0x00000004ff067899 */ /* 0x000fe40008011606 */
[----:B------:R-:W-:Y:S02]  /*32f0*/  USHF.R.S32.HI UR4, URZ, 0x1f, UR5 ;  /* 0x0000001fff047899 */ /* 0x000fe40008011405 */
[----:B------:R-:W-:-:S02]  /*3300*/  ULOP3.LUT UR6, UR6, 0x3fff, URZ, 0xc0, !UPT ;  /* 0x00003fff06067892 */ /* 0x000fc4000f8ec0ff */
[----:B------:R-:W-:Y:S02]  /*3310*/  ULEA.HI UR4, UR4, UR5, URZ, 0x5 ;  /* 0x0000000504047291 */ /* 0x000fe4000f8f28ff */
[----:B------:R-:W-:Y:S02]  /*3320*/  USHF.R.U32.HI UR5, URZ, 0x4, UR7 ;  /* 0x00000004ff057899 */ /* 0x000fe40008011607 */
[----:B------:R-:W-:Y:S02]  /*3330*/  USHF.R.S32.HI UR28, URZ, 0x5, UR4 ;  /* 0x00000005ff1c7899 */ /* 0x000fe40008011404 */
[----:B------:R-:W-:Y:S02]  /*3340*/  ULOP3.LUT UR5, UR5, 0x3fff, URZ, 0xc0, !UPT ;  /* 0x00003fff05057892 */ /* 0x000fe4000f8ec0ff */
[----:B------:R-:W-:Y:S02]  /*3350*/  UISETP.LT.AND UP0, UPT, UR28, 0x1, UPT ;  /* 0x000000011c00788c */ /* 0x000fe4000bf01270 */
[----:B------:R-:W-:-:S02]  /*3360*/  ULOP3.LUT UR20, UR6, 0x10000, URZ, 0xfc, !UPT ;  /* 0x0001000006147892 */ /* 0x000fc4000f8efcff */
[----:B------:R-:W-:Y:S02]  /*3370*/  USEL UR29, UR28, 0x1, !UP0 ;  /* 0x000000011c1d7887 */ /* 0x000fe4000c000000 */
[----:B------:R-:W-:Y:S02]  /*3380*/  ULOP3.LUT UR21, UR5, 0x10000, URZ, 0xfc, !UPT ;  /* 0x0001000005157892 */ /* 0x000fe4000f8efcff */
[----:B------:R-:W-:Y:S02]  /*3390*/  UIADD3 UR29, UPT, UPT, -UR29, URZ, URZ ;  /* 0x000000ff1d1d7290 */ /* 0x000fe4000fffe1ff */
[----:B----4-:R-:W-:Y:S01]  /*33a0*/  UISETP.GE.AND UP4, UPT, UR8, 0x1, UPT ;  /* 0x000000010800788c */ /* 0x010fe2000bf86270 */
[----:B------:R-:W-:Y:S01]  /*33b0*/  UMOV UR24, 0x0 ;  /* 0x0000000000187882 */ /* 0x000fe20000000000 */
[----:B------:R-:W-:Y:S01]  /*33c0*/  UMOV UR25, 0x4100490 ;  /* 0x0410049000197882 */ /* 0x000fe20000000000 */
[----:B-1----:R-:W-:-:S15]  /*33d0*/  R2UR UR30, R0 ;  /* 0x00000000001e72ca */ /* 0x002fde00000e0000 */
.L_x_67:
[----:B------:R-:W-:Y:S02]  /*33e0*/  LEA R0, R10, UR17, 0x3 ;  /* 0x000000110a007c11 */ /* 0x000fe4000f8e18ff */
[----:B------:R-:W-:Y:S02]  /*33f0*/  SHF.L.U32 R2, R9, 0x1f, RZ ;  /* 0x0000001f09027819 */ /* 0x000fe400000006ff */
[----:B------:R-:W-:Y:S01]  /*3400*/  PLOP3.LUT P0, PT, PT, PT, UP4, 0x80, 0x8 ;  /* 0x000000000008781c */ /* 0x000fe20003f0f048 */
[----:B------:R-:W-:Y:S01]  /*3410*/  VIADD R3, R0, 0xa0 ;  /* 0x000000a000037836 */ /* 0x000fe20000000000 */
[----:B-1----:R-:W1:Y:S02]  /*3420*/  SYNCS.PHASECHK.TRANS64.TRYWAIT P1, [R0+URZ+0x90], R2 ;  /* 0x00009002000075a7 */ /* 0x002e6400080211ff */
[----:B-1-3--:R-:W-:Y:S09]  /*3430*/  @!P1 BRA `(.L_x_61) ;  /* 0x0000004400389947 */ /* 0x00aff20003800000 */
.L_x_140:
[----:B------:R-:W-:Y:S01]  /*3440*/  LEA R4, R10, UR17, 0x4 ;  /* 0x000000110a047c11 */ /* 0x000fe2000f8e20ff */
[----:B------:R-:W-:Y:S01]  /*3450*/  @UP4 ULEA UR4, UR14, UR17, 0x3 ;  /* 0x000000110e044291 */ /* 0x000fe2000f8e18ff */
[----:B------:R-:W-:Y:S01]  /*3460*/  PLOP3.LUT P2, PT, PT, PT, PT, 0x80, 0x8 ;  /* 0x000000000008781c */ /* 0x000fe20003f4f070 */
[----:B------:R-:W-:Y:S01]  /*3470*/  ULEA UR23, UR22, UR17, 0x3 ;  /* 0x0000001116177291 */ /* 0x000fe2000f8e18ff */
[----:B------:R-:W-:Y:S02]  /*3480*/  PRMT R3, RZ, 0x654, R3 ;  /* 0x00000654ff037816 */ /* 0x000fe40000000003 */
[----:B------:R-:W2:Y:S01]  /*3490*/  LDS.128 R4, [R4+0x120] ;  /* 0x0001200004047984 */ /* 0x000ea20000000c00 */
[----:B-1----:R-:W-:Y:S02]  /*34a0*/  @P0 SHF.L.U32 R2, R8, 0x1f, RZ ;  /* 0x0000001f08020819 */ /* 0x002fe400000006ff */
[----:B------:R-:W-:Y:S01]  /*34b0*/  SHF.L.U32 R0, R11, 0x1f, RZ ;  /* 0x0000001f0b007819 */ /* 0x000fe200000006ff */
[----:B------:R-:W-:Y:S01]  /*34c0*/  @!PT LDS RZ, [RZ] ;  /* 0x00000000fffff984 */ /* 0x000fe20000000800 */
[----:B------:R-:W-:Y:S01]  /*34d0*/  @!PT LDS RZ, [RZ] ;  /* 0x00000000fffff984 */ /* 0x000fe20000000800 */
[----:B------:R-:W-:Y:S01]  /*34e0*/  @!PT LDS RZ, [RZ] ;  /* 0x00000000fffff984 */ /* 0x000fe20000000800 */
[----:B------:R-:W-:Y:S01]  /*34f0*/  @!PT LDS RZ, [RZ] ;  /* 0x00000000fffff984 */ /* 0x000fe20000000800 */
[----:B------:R1:W-:Y:S06]  /*3500*/  MEMBAR.ALL.CTA ;  /* 0x0000000000007992 */ /* 0x0003ec0000008000 */
[----:B-1----:R-:W1:Y:S02]  /*3510*/  FENCE.VIEW.ASYNC.S ;  /* 0x00000000000073c6 */ /* 0x002e640000000000 */
[----:B-1----:R1:W-:Y:S01]  /*3520*/  SYNCS.ARRIVE.TRANS64.RED.A1T0 RZ, [R3+URZ], RZ ;  /* 0x000000ff03ff79a7 */ /* 0x0023e200081004ff */
[----:B------:R1:W3:Y:S01]  /*3530*/  @P0 SYNCS.PHASECHK.TRANS64.TRYWAIT P2, [UR4], R2 ;  /* 0x00000002ff0005a7 */ /* 0x0002e20008041104 */
[----:B------:R-:W-:Y:S01]  /*3540*/  ULEA.HI UR4, UR22, UR22, URZ, 0x1 ;  /* 0x0000001616047291 */ /* 0x000fe2000f8f08ff */
[----:B--2---:R-:W-:-:S03]  /*3550*/  LOP3.LUT P1, RZ, R6, 0x1, RZ, 0xc0, !PT ;  /* 0x0000000106ff7812 */ /* 0x004fc6000782c0ff */
[----:B------:R-:W-:Y:S02]  /*3560*/  USHF.L.U32 UR18, UR4, 0x5, URZ ;  /* 0x0000000504127899 */ /* 0x000fe400080006ff */
[----:B------:R-:W-:Y:S02]  /*3570*/  ULOP3.LUT UR4, UR4, 0xffe, URZ, 0xc0, !UPT ;  /* 0x00000ffe04047892 */ /* 0x000fe4000f8ec0ff */
[----:B------:R-:W-:Y:S02]  /*3580*/  ULOP3.LUT UR18, UR18, 0xffffffc0, URZ, 0xc0, !UPT ;  /* 0xffffffc012127892 */ /* 0x000fe4000f8ec0ff */
[----:B------:R-:W-:Y:S02]  /*3590*/  UIADD3 UR4, UPT, UPT, -UR4, UR22, URZ ;  /* 0x0000001604047290 */ /* 0x000fe4000fffe1ff */
[----:B------:R-:W-:Y:S01]  /*35a0*/  UIADD3 UR18, UPT, UPT, UR30, UR18, URZ ;  /* 0x000000121e127290 */ /* 0x000fe2000fffe0ff */
[----:B------:R-:W2:Y:S03]  /*35b0*/  SYNCS.PHASECHK.TRANS64.TRYWAIT P0, [UR23+0xd0], R0 ;  /* 0x0000d000ff0075a7 */ /* 0x000ea60008001117 */
[----:B------:R-:W-:Y:S01]  /*35c0*/  ULEA UR18, UR4, UR18, 0x14 ;  /* 0x0000001204127291 */ /* 0x000fe2000f8ea0ff */
[----:B-123--:R-:W-:Y:S11]  /*35d0*/  @!P0 BRA `(.L_x_62) ;  /* 0x0000004000e48947 */ /* 0x00eff60003800000 */
.L_x_142:
[----:B------:R-:W-:Y:S01]  /*35e0*/  IADD3 R10, PT, PT, R10, 0x1, RZ ;  /* 0x000000010a0a7810 */ /* 0x000fe20007ffe0ff */
[----:B------:R-:W-:Y:S06]  /*35f0*/  BRA.U !UP4, `(.L_x_63) ;  /* 0x000000010c987547 */ /* 0x000fec000b800000 */
[----:B------:R-:W-:Y:S01]  /*3600*/  UPLOP3.LUT UP2, UPT, UPT, UPT, UPT, 0x40, 0x4 ;  /* 0x000000000004789c */ /* 0x000fe20003f4e870 */
[----:B------:R-:W-:Y:S01]  /*3610*/  UMOV UR16, UR29 ;  /* 0x0000001d00107c82 */ /* 0x000fe20008000000 */
[----:B------:R-:W-:Y:S01]  /*3620*/  UMOV UR15, UR28 ;  /* 0x0000001c000f7c82 */ /* 0x000fe20008000000 */
[----:B------:R-:W-:-:S08]  /*3630*/  UMOV UR6, UR14 ;  /* 0x0000000e00067c82 */ /* 0x000fd00008000000 */
.L_x_66:
[----:B------:R-:W-:Y:S02]  /*3640*/  UIADD3 UR16, UPT, UPT, UR16, 0x1, URZ ;  /* 0x0000000110107890 */ /* 0x000fe4000fffe0ff */
[----:B--2---:R-:W-:Y:S02]  /*3650*/  ULEA UR5, UR6, UR17, 0x3 ;  /* 0x0000001106057291 */ /* 0x004fe4000f8e18ff */
[----:B------:R-:W-:Y:S01]  /*3660*/  UISETP.NE.AND UP3, UPT, UR16, URZ, UPT ;  /* 0x000000ff1000728c */ /* 0x000fe2000bf65270 */
[----:B---3--:R-:W-:Y:S10]  /*3670*/  @P2 BRA `(.L_x_64) ;  /* 0x00000000000c2947 */ /* 0x008ff40003800000 */
[----:B-1----:R-:W-:Y:S04]  /*3680*/  SHF.L.U32 R2, R8, 0x1f, RZ ;  /* 0x0000001f08027819 */ /* 0x002fe800000006ff */
[----:B------:R-:W1:Y:S02]  /*3690*/  SYNCS.PHASECHK.TRANS64.TRYWAIT P0, [UR5], R2 ;  /* 0x00000002ff0075a7 */ /* 0x000e640008001105 */
[----:B-1----:R-:W-:Y:S05]  /*36a0*/  @!P0 BRA `(.L_x_65) ;  /* 0x0000004000c88947 */ /* 0x002fea0003800000 */
.L_x_64:
[----:B------:R-:W-:Y:S01]  /*36b0*/  UISETP.NE.AND UP0, UPT, UR15, 0x1, UPT ;  /* 0x000000010f00788c */ /* 0x000fe2000bf05270 */
[----:B------:R-:W-:Y:S01]  /*36c0*/  PLOP3.LUT P2, PT, PT, PT, PT, 0x80, 0x8 ;  /* 0x000000000008781c */ /* 0x000fe20003f4f070 */
[----:B------:R-:W-:Y:S02]  /*36d0*/  UIADD3 UR4, UPT, UPT, UR6, 0x1, URZ ;  /* 0x0000000106047890 */ /* 0x000fe4000fffe0ff */
[----:B------:R-:W-:Y:S02]  /*36e0*/  ULEA UR12, UR6, UR21, 0x8 ;  /* 0x00000015060c7291 */ /* 0x000fe4000f8e40ff */
[----:B------:R-:W-:Y:S01]  /*36f0*/  UISETP.NE.AND UP1, UPT, UR4, 0x5, UPT ;  /* 0x000000050400788c */ /* 0x000fe2000bf25270 */
[----:B------:R-:W-:Y:S01]  /*3700*/  PLOP3.LUT P0, PT, PT, PT, UP0, 0x80, 0x8 ;  /* 0x000000000008781c */ /* 0x000fe20003f0f008 */
[----:B------:R-:W-:Y:S02]  /*3710*/  UIADD3 UR10, UPT, UPT, UR12, 0x2, URZ ;  /* 0x000000020c0a7890 */ /* 0x000fe4000fffe0ff */
[----:B------:R-:W-:Y:S02]  /*3720*/  USEL UR7, URZ, 0x1, UP1 ;  /* 0x00000001ff077887 */ /* 0x000fe40008800000 */
[----:B------:R-:W-:Y:S02]  /*3730*/  USEL UR14, UR4, URZ, UP1 ;  /* 0x000000ff040e7287 */ /* 0x000fe40008800000 */
[----:B------:R-:W-:Y:S02]  /*3740*/  UIADD3 UR15, UPT, UPT, UR15, -0x1, URZ ;  /* 0xffffffff0f0f7890 */ /* 0x000fe4000fffe0ff */
[----:B------:R-:W-:Y:S01]  /*3750*/  @UP0 ULEA UR4, UR14, UR17, 0x3 ;  /* 0x000000110e040291 */ /* 0x000fe2000f8e18ff */
[----:B------:R-:W-:Y:S01]  /*3760*/  LOP3.LUT R8, R8, UR7, RZ, 0x3c, !PT ;  /* 0x0000000708087c12 */ /* 0x000fe2000f8e3cff */
[----:B------:R-:W-:Y:S01]  /*3770*/  UIADD3 UR7, UPT, UPT, UR5, 0x28, URZ ;  /* 0x0000002805077890 */ /* 0x000fe2000fffe0ff */
[----:B------:R-:W-:Y:S02]  /*3780*/  UMOV UR13, 0x80004020 ;  /* 0x80004020000d7882 */ /* 0x000fe40000000000 */
[----:B-1----:R-:W-:Y:S01]  /*3790*/  @P0 SHF.L.U32 R0, R8, 0x1f, RZ ;  /* 0x0000001f08000819 */ /* 0x002fe200000006ff */
[----:B------:R-:W-:Y:S01]  /*37a0*/  UMOV UR5, 0x80004020 ;  /* 0x8000402000057882 */ /* 0x000fe20000000000 */
[----:B------:R-:W-:Y:S01]  /*37b0*/  UMOV UR11, 0x80004020 ;  /* 0x80004020000b7882 */ /* 0x000fe20000000000 */
[----:B------:R-:W-:Y:S01]  /*37c0*/  UMOV UR9, 0x80004020 ;  /* 0x8000402000097882 */ /* 0x000fe20000000000 */
[----:B------:R2:W3:Y:S01]  /*37d0*/  @P0 SYNCS.PHASECHK.TRANS64.TRYWAIT P2, [UR4], R0 ;  /* 0x00000000ff0005a7 */ /* 0x0004e20008041104 */
[----:B------:R-:W-:Y:S03]  /*37e0*/  ULEA UR4, UR6, UR20, 0x8 ;  /* 0x0000001406047291 */ /* 0x000fe6000f8e40ff */
[----:B------:R-:W-:Y:S01]  /*37f0*/  UMOV UR6, UR14 ;  /* 0x0000000e00067c82 */ /* 0x000fe20008000000 */
[----:B------:R-:W-:Y:S05]  /*3800*/  UIADD3 UR8, UPT, UPT, UR4, 0x2, URZ ;  /* 0x0000000204087890 */ /* 0x000fea000fffe0ff */
[----:B------:R2:W-:Y:S01]  /*3810*/  UTCHMMA gdesc[UR4], gdesc[UR12], tmem[UR18], tmem[UR26], idesc[UR27], UP2 ;  /* 0x00ff1a0c040075ea */ /* 0x0005e20009000012 */
[----:B------:R-:W-:Y:S03]  /*3820*/  UPLOP3.LUT UP2, UPT, UPT, UPT, UPT, 0x80, 0x8 ;  /* 0x000000000008789c */ /* 0x000fe60003f4f070 */
[----:B------:R2:W-:Y:S01]  /*3830*/  UTCHMMA gdesc[UR8], gdesc[UR10], tmem[UR18], tmem[UR24], idesc[UR25], UPT ;  /* 0x00ff180a080075ea */ /* 0x0005e2000b800012 */
[----:B------:R2:W-:Y:S01]  /*3840*/  UTCBAR.MULTICAST [UR7], URZ, UR19 ;  /* 0x000000ff070073e9 */ /* 0x0005e20008000813 */
[----:B------:R-:W-:Y:S06]  /*3850*/  BRA.U UP3, `(.L_x_66) ;  /* 0xfffffffd03787547 */ /* 0x000fec000b83ffff */
.L_x_63:
[----:B--2---:R-:W-:Y:S01]  /*3860*/  UIADD3 UR4, UPT, UPT, UR22, 0x1, URZ ;  /* 0x0000000116047890 */ /* 0x004fe2000fffe0ff */
[C---:B------:R-:W-:Y:S01]  /*3870*/  ISETP.NE.AND P0, PT, R10.reuse, 0x2, PT ;  /* 0x000000020a00780c */ /* 0x040fe20003f05270 */
[----:B------:R-:W-:Y:S02]  /*3880*/  UIADD3 UR5, UPT, UPT, UR23, 0xb0, URZ ;  /* 0x000000b017057890 */ /* 0x000fe4000fffe0ff */
[----:B------:R-:W-:Y:S01]  /*3890*/  UISETP.NE.AND UP0, UPT, UR4, 0x4, UPT ;  /* 0x000000040400788c */ /* 0x000fe2000bf05270 */
[----:B-1----:R-:W-:Y:S02]  /*38a0*/  SEL R0, RZ, 0x1, P0 ;  /* 0x00000001ff007807 */ /* 0x002fe40000000000 */
[----:B------:R-:W-:Y:S01]  /*38b0*/  SEL R10, R10, RZ, P0 ;  /* 0x000000ff0a0a7207 */ /* 0x000fe20000000000 */
[----:B------:R-:W-:Y:S01]  /*38c0*/  USEL UR6, URZ, 0x1, UP0 ;  /* 0x00000001ff067887 */ /* 0x000fe20008000000 */
[----:B------:R-:W-:Y:S01]  /*38d0*/  LOP3.LUT R9, R9, R0, RZ, 0x3c, !PT ;  /* 0x0000000009097212 */ /* 0x000fe200078e3cff */
[----:B------:R-:W-:Y:S01]  /*38e0*/  USEL UR22, UR4, URZ, UP0 ;  /* 0x000000ff04167287 */ /* 0x000fe20008000000 */
[----:B------:R1:W-:Y:S03]  /*38f0*/  UTCBAR [UR5], URZ ;  /* 0x000000ff050073e9 */ /* 0x0003e600080000ff */
[----:B------:R-:W-:Y:S01]  /*3900*/  LOP3.LUT R11, R11, UR6, RZ, 0x3c, !PT ;  /* 0x000000060b0b7c12 */ /* 0x000fe2000f8e3cff */
[----:B------:R-:W-:Y:S07]  /*3910*/  @P1 BRA `(.L_x_67) ;  /* 0xfffffff800b01947 */ /* 0x000fee000383ffff */
[----:B------:R-:W2:Y:S01]  /*3920*/  S2UR UR8, SR_CgaCtaId ;  /* 0x00000000000879c3 */ /* 0x000ea20000008800 */
[----:B------:R-:W-:Y:S01]  /*3930*/  ELECT P0, URZ, PT ;  /* 0x0000000000ff782f */ /* 0x000fe20003800000 */
[----:B------:R-:W-:Y:S01]  /*3940*/  IMAD.MOV.U32 R0, RZ, RZ, 0x1 ;  /* 0x00000001ff007424 */ /* 0x000fe200078e00ff */
[----:B------:R-:W-:Y:S01]  /*3950*/  UIADD3 UR17, UPT, UPT, UR17, 0xd0, URZ ;  /* 0x000000d011117890 */ /* 0x000fe2000fffe0ff */
[----:B------:R-:W-:Y:S01]  /*3960*/  SHF.L.U32 R2, R11, 0x1f, RZ ;  /* 0x0000001f0b027819 */ /* 0x000fe200000006ff */
[----:B------:R-:W-:-:S03]  /*3970*/  UMOV UR4, 0x40 ;  /* 0x0000004000047882 */ /* 0x000fc60000000000 */
[----:B------:R-:W-:Y:S01]  /*3980*/  UVIRTCOUNT.DEALLOC.SMPOOL 0x80 ;  /* 0x000000800000784c */ /* 0x000fe20000000000 */
[----:B--2---:R-:W-:Y:S02]  /*3990*/  ULEA UR8, UR8, UR4, 0x18 ;  /* 0x0000000408087291 */ /* 0x004fe4000f8ec0ff */
[----:B------:R-:W-:-:S07]  /*39a0*/  ULEA UR4, UR22, UR17, 0x3 ;  /* 0x0000001116047291 */ /* 0x000fce000f8e18ff */
[----:B------:R2:W-:Y:S02]  /*39b0*/  @P0 STS.U8 [UR8+0x1c], R0 ;  /* 0x00001c00ff000988 */ /* 0x0005e40008000008 */
[----:B------:R-:W4:Y:S02]  /*39c0*/  SYNCS.PHASECHK.TRANS64.TRYWAIT P0, [UR4], R2 ;  /* 0x00000002ff0075a7 */ /* 0x000f240008001104 */
[----:B--2-4-:R-:W-:Y:S05]  /*39d0*/  @!P0 BRA `(.L_x_68) ;  /* 0x0000004000148947 */ /* 0x014fea0003800000 */
.L_x_145:
[----:B------:R-:W-:-:S04]  /*39e0*/  UIADD3 UR4, UPT, UPT, UR22, 0x1, URZ ;  /* 0x0000000116047890 */ /* 0x000fc8000fffe0ff */
[----:B------:R-:W-:-:S04]  /*39f0*/  UISETP.NE.AND UP0, UPT, UR4, 0x4, UPT ;  /* 0x000000040400788c */ /* 0x000fc8000bf05270 */
[----:B------:R-:W-:Y:S02]  /*3a00*/  USEL UR6, URZ, 0x1, UP0 ;  /* 0x00000001ff067887 */ /* 0x000fe40008000000 */
[----:B------:R-:W-:-:S04]  /*3a10*/  USEL UR4, UR4, URZ, UP0 ;  /* 0x000000ff04047287 */ /* 0x000fc80008000000 */
[----:B-1----:R-:W-:Y:S01]  /*3a20*/  ULEA UR5, UR4, UR17, 0x3 ;  /* 0x0000001104057291 */ /* 0x002fe2000f8e18ff */
[----:B--2---:R-:W-:-:S04]  /*3a30*/  LOP3.LUT R2, R11, UR6, RZ, 0x3c, !PT ;  /* 0x000000060b027c12 */ /* 0x004fc8000f8e3cff */
[----:B------:R-:W-:-:S04]  /*3a40*/  SHF.L.U32 R3, R2, 0x1f, RZ ;  /* 0x0000001f02037819 */ /* 0x000fc800000006ff */
[----:B------:R-:W1:Y:S02]  /*3a50*/  SYNCS.PHASECHK.TRANS64.TRYWAIT P0, [UR5], R3 ;  /* 0x00000003ff0075a7 */ /* 0x000e640008001105 */
[----:B-1----:R-:W-:Y:S05]  /*3a60*/  @!P0 BRA `(.L_x_69) ;  /* 0x0000004000088947 */ /* 0x002fea0003800000 */
.L_x_147:
        /* <DEDUP_REMOVED lines=9> */
.L_x_149:
[----:B------:R-:W-:-:S04]  /*3b00*/  UIADD3 UR4, UPT, UPT, UR4, 0x1, URZ ;  /* 0x0000000104047890 */ /* 0x000fc8000fffe0ff */
[----:B------:R-:W-:-:S04]  /*3b10*/  UISETP.NE.AND UP0, UPT, UR4, 0x4, UPT ;  /* 0x000000040400788c */ /* 0x000fc8000bf05270 */
[----:B------:R-:W-:Y:S02]  /*3b20*/  USEL UR5, URZ, 0x1, UP0 ;  /* 0x00000001ff057887 */ /* 0x000fe40008000000 */
[----:B------:R-:W-:-:S04]  /*3b30*/  USEL UR4, UR4, URZ, UP0 ;  /* 0x000000ff04047287 */ /* 0x000fc80008000000 */
[----:B------:R-:W-:Y:S01]  /*3b40*/  ULEA UR4, UR4, UR17, 0x3 ;  /* 0x0000001104047291 */ /* 0x000fe2000f8e18ff */
[----:B------:R-:W-:-:S04]  /*3b50*/  LOP3.LUT R2, R2, UR5, RZ, 0x3c, !PT ;  /* 0x0000000502027c12 */ /* 0x000fc8000f8e3cff */
[----:B------:R-:W-:-:S04]  /*3b60*/  SHF.L.U32 R2, R2, 0x1f, RZ ;  /* 0x0000001f02027819 */ /* 0x000fc800000006ff */
[----:B------:R-:W2:Y:S02]  /*3b70*/  SYNCS.PHASECHK.TRANS64.TRYWAIT P0, [UR4], R2 ;  /* 0x00000002ff0075a7 */ /* 0x000ea40008001104 */
[----:B--2---:R-:W-:Y:S05]  /*3b80*/  @!P0 BRA `(.L_x_71) ;  /* 0x0000003c00f08947 */ /* 0x004fea0003800000 */
.L_x_151:
[----:B------:R-:W-:Y:S01]  /*3b90*/  NOP ;  /* 0x0000000000007918 */ /* 0x000fe20000000000 */
[----:B-1----:R-:W1:Y:S01]  /*3ba0*/  LDS R0, [UR8+0x14] ;  /* 0x00001408ff007984 */ /* 0x002e620008000800 */
[----:B------:R-:W-:Y:S01]  /*3bb0*/  ULOP3.LUT UR4, UR30, 0xffff, URZ, 0xc0, !UPT ;  /* 0x0000ffff1e047892 */ /* 0x000fe2000f8ec0ff */
[----:B------:R-:W-:Y:S01]  /*3bc0*/  UMOV UR5, 0xffff ;  /* 0x0000ffff00057882 */ /* 0x000fe20000000000 */
[----:B------:R-:W-:Y:S02]  /*3bd0*/  UMOV UR6, 0x1 ;  /* 0x0000000100067882 */ /* 0x000fe40000000000 */
[----:B------:R-:W-:-:S04]  /*3be0*/  USHF.R.U32.HI UR4, URZ, 0x5, UR4 ;  /* 0x00000005ff047899 */ /* 0x000fc80008011604 */
[----:B------:R-:W-:Y:S02]  /*3bf0*/  USHF.L.U32 UR5, UR5, UR4, URZ ;  /* 0x0000000405057299 */ /* 0x000fe400080006ff */
[----:B------:R-:W-:-:S04]  /*3c00*/  USHF.L.U32 UR4, UR6, UR4, URZ ;  /* 0x0000000406047299 */ /* 0x000fc800080006ff */
[----:B-1----:R-:W-:-:S04]  /*3c10*/  LOP3.LUT R0, R0, UR5, RZ, 0xc0, !PT ;  /* 0x0000000500007c12 */ /* 0x002fc8000f8ec0ff */
[----:B------:R-:W-:-:S13]  /*3c20*/  ISETP.NE.AND P0, PT, R0, UR5, PT ;  /* 0x0000000500007c0c */ /* 0x000fda000bf05270 */
[----:B------:R-:W-:Y:S05]  /*3c30*/  @P0 BRA `(.L_x_72) ;  /* 0x0000000000580947 */ /* 0x000fea0003800000 */
[----:B------:R-:W1:Y:S02]  /*3c40*/  LDS R0, [UR8+0x18] ;  /* 0x00001808ff007984 */ /* 0x000e640008000800 */
[----:B-1----:R-:W-:-:S04]  /*3c50*/  LOP3.LUT R0, R0, UR4, RZ, 0xc0, !PT ;  /* 0x0000000400007c12 */ /* 0x002fc8000f8ec0ff */
[----:B------:R-:W-:-:S13]  /*3c60*/  ISETP.NE.AND P0, PT, R0, UR4, PT ;  /* 0x0000000400007c0c */ /* 0x000fda000bf05270 */
[----:B------:R-:W-:Y:S05]  /*3c70*/  @P0 BRA `(.L_x_73) ;  /* 0x00000000003c0947 */ /* 0x000fea0003800000 */
[----:B------:R-:W1:Y:S01]  /*3c80*/  S2R R2, SR_LANEID ;  /* 0x0000000000027919 */ /* 0x000e620000000000 */
[----:B------:R-:W-:-:S06]  /*3c90*/  ULOP3.LUT UR5, URZ, UR5, URZ, 0x33, !UPT ;  /* 0x00000005ff057292 */ /* 0x000fcc000f8e33ff */
[----:B------:R-:W-:-:S04]  /*3ca0*/  IMAD.U32 R0, RZ, RZ, UR5 ;  /* 0x00000005ff007e24 */ /* 0x000fc8000f8e00ff */
[----:B------:R2:W4:Y:S02]  /*3cb0*/  REDUX UR7, R0 ;  /* 0x00000000000773c4 */ /* 0x0005240000000000 */
[----:B------:R1:W-:Y:S01]  /*3cc0*/  UTCATOMSWS.AND URZ, UR5 ;  /* 0x0000000500ff79e3 */ /* 0x0003e20008000000 */
[----:B--2---:R-:W-:Y:S01]  /*3cd0*/  LOP3.LUT R0, RZ, UR4, RZ, 0x33, !PT ;  /* 0x00000004ff007c12 */ /* 0x004fe2000f8e33ff */
[----:B------:R-:W-:Y:S02]  /*3ce0*/  VOTEU.ANY UR4, UPT, PT ;  /* 0x0000000000047886 */ /* 0x000fe400038e0100 */
[----:B------:R-:W-:Y:S02]  /*3cf0*/  UFLO.U32 UR4, UR4 ;  /* 0x00000004000472bd */ /* 0x000fe400080e0000 */
[----:B------:R-:W2:Y:S04]  /*3d00*/  REDUX UR6, R0 ;  /* 0x00000000000673c4 */ /* 0x000ea80000000000 */
[----:B-1----:R-:W-:-:S02]  /*3d10*/  ISETP.EQ.U32.AND P0, PT, R2, UR4, PT ;  /* 0x0000000402007c0c */ /* 0x002fc4000bf02070 */
[----:B----4-:R-:W-:-:S11]  /*3d20*/  MOV R2, UR7 ;  /* 0x0000000700027c02 */ /* 0x010fd60008000f00 */
[----:B------:R1:W-:Y:S01]  /*3d30*/  @P0 ATOMS.AND RZ, [UR8+0x14], R2 ;  /* 0x00001402ffff098c */ /* 0x0003e2000a800008 */
[----:B--2---:R-:W-:-:S05]  /*3d40*/  IMAD.U32 R0, RZ, RZ, UR6 ;  /* 0x00000006ff007e24 */ /* 0x004fca000f8e00ff */
[----:B------:R1:W-:Y:S01]  /*3d50*/  @P0 ATOMS.AND RZ, [UR8+0x18], R0 ;  /* 0x00001800ffff098c */ /* 0x0003e2000a800008 */
[----:B------:R-:W-:Y:S05]  /*3d60*/  BRA `(.L_x_74) ;  /* 0x0000000000147947 */ /* 0x000fea0003800000 */
.L_x_73:
[----:B------:R-:W-:Y:S02]  /*3d70*/  MOV R2, 0x3d90 ;  /* 0x00003d9000027802 */ /* 0x000fe40000000f00 */
[----:B---3-5:R-:W-:Y:S05]  /*3d80*/  CALL.REL.NOINC `($__internal_0_$__cuda_sm10x_tcgen05_guardrail_trap_col_being_dealloced_not_returned_by_alloc) ;  /* 0x0000004000647944 */ /* 0x028fea0003c00000 */
[----:B------:R-:W-:Y:S05]  /*3d90*/  BRA `(.L_x_74) ;  /* 0x0000000000087947 */ /* 0x000fea0003800000 */
.L_x_72:
[----:B------:R-:W-:Y:S02]  /*3da0*/  MOV R2, 0x3dc0 ;  /* 0x00003dc000027802 */ /* 0x000fe40000000f00 */
[----:B---3-5:R-:W-:Y:S05]  /*3db0*/  CALL.REL.NOINC `($__internal_2_$__cuda_sm10x_tcgen05_guardrail_trap_unallocated_columns_being_dealloced) ;  /* 0x0000004000707944 */ /* 0x028fea0003c00000 */
.L_x_74:
[----:B------:R-:W-:Y:S01]  /*3dc0*/  NOP ;  /* 0x0000000000007918 */ /* 0x000fe20000000000 */
[----:B------:R-:W-:Y:S05]  /*3dd0*/  EXIT ;  /* 0x000000000000794d */ /* 0x000fea0003800000 */
.L_x_56:
[----:B------:R-:W-:-:S09]  /*3de0*/  UISETP.NE.OR UP0, UPT, UR22, 0x3, !UP3 ;  /* 0x000000031600788c */ /* 0x000fd2000df05670 */
[----:B------:R-:W-:Y:S05]  /*3df0*/  BRA.U UP0, `(.L_x_75) ;  /* 0x0000000d00f07547 */ /* 0x000fea000b800000 */
[----:B------:R-:W1:Y:S01]  /*3e00*/  LDCU UR28, c[0x0][0x370] ;  /* 0x00006e00ff1c77ac */ /* 0x000e620008000800 */
[----:B------:R-:W2:Y:S01]  /*3e10*/  LDC.64 R16, c[0x0][0x348] ;  /* 0x0000d200ff107b82 */ /* 0x000ea20000000a00 */
[----:B------:R-:W-:Y:S02]  /*3e20*/  HFMA2 R13, -RZ, RZ, 0, 0 ;  /* 0x00000000ff0d7431 */ /* 0x000fe400000001ff */
[----:B------:R-:W-:Y:S01]  /*3e30*/  IMAD.MOV.U32 R15, RZ, RZ, 0x1 ;  /* 0x00000001ff0f7424 */ /* 0x000fe200078e00ff */
[----:B------:R-:W1:Y:S01]  /*3e40*/  LDCU.128 UR32, c[0x0][0xb10] ;  /* 0x00016200ff2077ac */ /* 0x000e620008000c00 */
[----:B------:R-:W-:Y:S01]  /*3e50*/  IMAD.MOV.U32 R14, RZ, RZ, RZ ;  /* 0x000000ffff0e7224 */ /* 0x000fe200078e00ff */
[----:B------:R-:W-:Y:S01]  /*3e60*/  MOV R7, 0x1000 ;  /* 0x0000100000077802 */ /* 0x000fe20000000f00 */
[----:B------:R-:W3:Y:S01]  /*3e70*/  LDCU UR27, c[0x0][0x374] ;  /* 0x00006e80ff1b77ac */ /* 0x000ee20008000800 */
[----:B------:R-:W4:Y:S01]  /*3e80*/  LDC.64 R2, c[0x0][0x888] ;  /* 0x00022200ff027b82 */ /* 0x000f220000000a00 */
[----:B------:R-:W3:Y:S01]  /*3e90*/  LDCU UR15, c[0x0][0xb0c] ;  /* 0x00016180ff0f77ac */ /* 0x000ee20008000800 */
[----:B------:R-:W3:Y:S06]  /*3ea0*/  LDCU UR38, c[0x0][0xb20] ;  /* 0x00016400ff2677ac */ /* 0x000eec0008000800 */
[----:B------:R-:W2:Y:S01]  /*3eb0*/  LDC.64 R4, c[0x0][0x890] ;  /* 0x00022400ff047b82 */ /* 0x000ea20000000a00 */
[----:B------:R-:W3:Y:S01]  /*3ec0*/  LDCU UR4, c[0x0][0xb30] ;  /* 0x00016600ff0477ac */ /* 0x000ee20008000800 */
[----:B-1----:R-:W-:-:S02]  /*3ed0*/  UIMAD.WIDE.U32 UR6, UR28, UR32, URZ ;  /* 0x000000201c0672a5 */ /* 0x002fc4000f8e00ff */
[----:B---3--:R-:W-:Y:S01]  /*3ee0*/  UIMAD.WIDE.U32 UR8, UR27, UR35, URZ ;  /* 0x000000231b0872a5 */ /* 0x008fe2000f8e00ff */
[----:B------:R-:W-:Y:S01]  /*3ef0*/  UMOV UR24, 0x400 ;  /* 0x0000040000187882 */ /* 0x000fe20000000000 */
[----:B------:R-:W-:-:S03]  /*3f00*/  UPLOP3.LUT UP3, UPT, UPT, UPT, UPT, 0x40, 0x4 ;  /* 0x000000000004789c */ /* 0x000fc60003f6e870 */
[----:B------:R-:W-:Y:S01]  /*3f10*/  UMOV UR6, UR7 ;  /* 0x0000000700067c82 */ /* 0x000fe20008000000 */
[----:B------:R-:W-:Y:S01]  /*3f20*/  UISETP.GE.AND UP0, UPT, UR40, 0x1, UPT ;  /* 0x000000012800788c */ /* 0x000fe2000bf06270 */
[----:B------:R-:W-:Y:S01]  /*3f30*/  UMOV UR29, UR9 ;  /* 0x00000009001d7c82 */ /* 0x000fe20008000000 */
[----:B------:R-:W-:Y:S01]  /*3f40*/  UISETP.NE.AND UP4, UPT, UR40, 0x1, UPT ;  /* 0x000000012800788c */ /* 0x000fe2000bf85270 */
[----:B------:R-:W1:Y:S01]  /*3f50*/  LDCU.64 UR16, c[0x0][0xb28] ;  /* 0x00016500ff1077ac */ /* 0x000e620008000a00 */
[----:B------:R-:W-:Y:S02]  /*3f60*/  ULEA UR24, UR54, UR24, 0x18 ;  /* 0x0000001836187291 */ /* 0x000fe4000f8ec0ff */
[----:B------:R-:W-:Y:S02]  /*3f70*/  UISETP.NE.AND UP6, UPT, UR15, 0x1, UPT ;  /* 0x000000010f00788c */ /* 0x000fe4000bfc5270 */
[----:B------:R-:W-:Y:S02]  /*3f80*/  UISETP.NE.AND UP5, UPT, UR34, 0x1, UPT ;  /* 0x000000012200788c */ /* 0x000fe4000bfa5270 */
[----:B------:R-:W-:-:S02]  /*3f90*/  USHF.R.U32.HI UR31, URZ, UR33, UR6 ;  /* 0x00000021ff1f7299 */ /* 0x000fc40008011606 */
[----:B------:R-:W-:Y:S02]  /*3fa0*/  USHF.R.U32.HI UR29, URZ, UR38, UR29 ;  /* 0x00000026ff1d7299 */ /* 0x000fe4000801161d */
[----:B------:R-:W-:Y:S01]  /*3fb0*/  UISETP.NE.AND UP2, UPT, UR4, 0x1, UPT ;  /* 0x000000010400788c */ /* 0x000fe2000bf45270 */
[----:B------:R-:W-:-:S10]  /*3fc0*/  UMOV UR12, URZ ;  /* 0x000000ff000c7c82 */ /* 0x000fd40008000000 */
.L_x_84:
[C---:B------:R-:W-:Y:S02]  /*3fd0*/  LEA R12, R14.reuse, UR24, 0x3 ;  /* 0x000000180e0c7c11 */ /* 0x040fe4000f8e18ff */
[----:B------:R-:W-:Y:S02]  /*3fe0*/  SHF.L.U32 R0, R13, 0x1f, RZ ;  /* 0x0000001f0d007819 */ /* 0x000fe400000006ff */
[----:B------:R-:W-:Y:S02]  /*3ff0*/  LEA R8, R14, UR24, 0x4 ;  /* 0x000000180e087c11 */ /* 0x000fe4000f8e20ff */
[----:B---3--:R-:W3:Y:S02]  /*4000*/  SYNCS.PHASECHK.TRANS64.TRYWAIT P0, [R12+URZ+0x90], R0 ;  /* 0x000090000c0075a7 */ /* 0x008ee400080011ff */
[----:B---3--:R-:W-:Y:S05]  /*4010*/  @!P0 BRA `(.L_x_76) ;  /* 0x0000003800e48947 */ /* 0x008fea0003800000 */
.L_x_152:
[----:B------:R-:W1:Y:S01]  /*4020*/  LDS.128 R8, [R8+0x120] ;  /* 0x0001200008087984 */ /* 0x000e620000000c00 */
[----:B------:R-:W-:Y:S01]  /*4030*/  UISETP.GE.AND UP0, UPT, UR40, 0x1, UPT ;  /* 0x000000012800788c */ /* 0x000fe2000bf06270 */
[----:B------:R-:W-:Y:S01]  /*4040*/  @!PT LDS RZ, [RZ] ;  /* 0x00000000fffff984 */ /* 0x000fe20000000800 */
[----:B------:R-:W-:Y:S01]  /*4050*/  @!PT LDS RZ, [RZ] ;  /* 0x00000000fffff984 */ /* 0x000fe20000000800 */
[----:B------:R-:W-:Y:S01]  /*4060*/  @!PT LDS RZ, [RZ] ;  /* 0x00000000fffff984 */ /* 0x000fe20000000800 */
[----:B------:R-:W-:Y:S01]  /*4070*/  @!PT LDS RZ, [RZ] ;  /* 0x00000000fffff984 */ /* 0x000fe20000000800 */
[----:B------:R2:W-:Y:S06]  /*4080*/  MEMBAR.ALL.CTA ;  /* 0x0000000000007992 */ /* 0x0005ec0000008000 */
[----:B--2---:R-:W2:Y:S01]  /*4090*/  FENCE.VIEW.ASYNC.S ;  /* 0x00000000000073c6 */ /* 0x004ea20000000000 */
[----:B-1----:R-:W-:Y:S11]  /*40a0*/  LOP3.LUT P0, RZ, R10, 0x1, RZ, 0xc0, !PT ;  /* 0x000000010aff7812 */ /* 0x002ff6000780c0ff */
[----:B------:R-:W-:Y:S02]  /*40b0*/  @!UPT UIADD3 URZ, UPT, UPT, URZ, URZ, URZ ;  /* 0x000000fffffff290 */ /* 0x000fe4000fffe0ff */
[----:B--2---:R-:W-:Y:S01]  /*40c0*/  VOTEU.ANY UP1, P0 ;  /* 0x0000000000ff7886 */ /* 0x004fe20000020100 */
[----:B------:R-:W-:Y:S11]  /*40d0*/  PLOP3.LUT P0, PT, PT, PT, UP1, 0x80, 0x8 ;  /* 0x000000000008781c */ /* 0x000ff60003f0f018 */
[----:B------:R-:W-:Y:S02]  /*40e0*/  @!UPT UIADD3 URZ, UPT, UPT, URZ, URZ, URZ ;  /* 0x000000fffffff290 */ /* 0x000fe4000fffe0ff */
[----:B---3--:R-:W-:Y:S02]  /*40f0*/  @P0 SHF.R.U32.HI R0, RZ, 0x10, R9 ;  /* 0x00000010ff000819 */ /* 0x008fe40000011609 */
[----:B------:R-:W-:Y:S02]  /*4100*/  @P0 MOV R6, R8 ;  /* 0x0000000800060202 */ /* 0x000fe40000000f00 */
[----:B------:R-:W-:Y:S01]  /*4110*/  @P0 R2UR UR4, R0 ;  /* 0x00000000000402ca */ /* 0x000fe200000e0000 */
[----:B------:R-:W-:Y:S01]  /*4120*/  VIADD R0, R12, 0xa0 ;  /* 0x000000a00c007836 */ /* 0x000fe20000000000 */
[----:B------:R-:W-:Y:S02]  /*4130*/  @P0 LOP3.LUT R8, R9, 0xffff, RZ, 0xc0, !PT ;  /* 0x0000ffff09080812 */ /* 0x000fe400078ec0ff */
[----:B------:R-:W-:Y:S02]  /*4140*/  @P0 R2UR UR6, R6 ;  /* 0x00000000060602ca */ /* 0x000fe400000e0000 */
[----:B------:R-:W-:Y:S02]  /*4150*/  PRMT R0, RZ, 0x654, R0 ;  /* 0x00000654ff007816 */ /* 0x000fe40000000000 */
[----:B------:R-:W-:Y:S02]  /*4160*/  @P0 R2UR UR5, R8 ;  /* 0x00000000080502ca */ /* 0x000fe400000e0000 */
[----:B------:R1:W-:Y:S03]  /*4170*/  SYNCS.ARRIVE.TRANS64.RED.A1T0 RZ, [R0+URZ], RZ ;  /* 0x000000ff00ff79a7 */ /* 0x0003e600081004ff */
[----:B------:R-:W-:Y:S04]  /*4180*/  @UP1 UMOV UR25, UR4 ;  /* 0x0000000400191c82 */ /* 0x000fe80008000000 */
[----:B------:R-:W-:Y:S04]  /*4190*/  @UP1 UMOV UR14, UR6 ;  /* 0x00000006000e1c82 */ /* 0x000fe80008000000 */
[----:B------:R-:W-:Y:S01]  /*41a0*/  @UP1 UMOV UR13, UR5 ;  /* 0x00000005000d1c82 */ /* 0x000fe20008000000 */
[----:B------:R-:W-:Y:S05]  /*41b0*/  BRA.U !UP0, `(.L_x_77) ;  /* 0x0000000108a47547 */ /* 0x000fea000b800000 */
[----:B------:R-:W-:Y:S02]  /*41c0*/  UIMAD.WIDE.U32 UR8, UR13, UR35, URZ ;  /* 0x000000230d0872a5 */ /* 0x000fe4000f8e00ff */
[----:B------:R-:W-:Y:S02]  /*41d0*/  UIMAD.WIDE.U32 UR10, UR14, UR32, URZ ;  /* 0x000000200e0a72a5 */ /* 0x000fe4000f8e00ff */
[----:B------:R-:W-:Y:S02]  /*41e0*/  USEL UR4, UR27, UR29, !UP5 ;  /* 0x0000001d1b047287 */ /* 0x000fe4000e800000 */
[----:B------:R-:W-:Y:S02]  /*41f0*/  USEL UR7, UR28, UR31, !UP6 ;  /* 0x0000001f1c077287 */ /* 0x000fe4000f000000 */
[----:B------:R-:W-:Y:S02]  /*4200*/  UIMAD.WIDE.U32 UR18, UR4, UR16, URZ ;  /* 0x00000010041272a5 */ /* 0x000fe4000f8e00ff */
[----:B------:R-:W-:Y:S01]  /*4210*/  UIMAD.WIDE.U32 UR20, UR7, UR16, URZ ;  /* 0x00000010071472a5 */ /* 0x000fe2000f8e00ff */
[----:B------:R-:W-:Y:S02]  /*4220*/  UMOV UR5, UR9 ;  /* 0x0000000900057c82 */ /* 0x000fe40008000000 */
[----:B------:R-:W-:Y:S03]  /*4230*/  USHF.R.U32.HI UR6, URZ, UR38, UR5 ;  /* 0x00000026ff067299 */ /* 0x000fe60008011605 */
[----:B------:R-:W-:Y:S01]  /*4240*/  UMOV UR5, UR11 ;  /* 0x0000000b00057c82 */ /* 0x000fe20008000000 */
[----:B------:R-:W-:Y:S02]  /*4250*/  USEL UR6, UR13, UR6, !UP5 ;  /* 0x000000060d067287 */ /* 0x000fe4000e800000 */
[----:B------:R-:W-:Y:S02]  /*4260*/  USHF.R.U32.HI UR8, URZ, UR33, UR5 ;  /* 0x00000021ff087299 */ /* 0x000fe40008011605 */
[----:B------:R-:W-:Y:S01]  /*4270*/  UIMAD.WIDE.U32 UR10, UR6, UR16, URZ ;  /* 0x00000010060a72a5 */ /* 0x000fe2000f8e00ff */
[----:B------:R-:W-:Y:S02]  /*4280*/  UMOV UR5, UR19 ;  /* 0x0000001300057c82 */ /* 0x000fe40008000000 */
[----:B------:R-:W-:Y:S03]  /*4290*/  @UP4 USHF.R.U32.HI UR4, URZ, UR17, UR5 ;  /* 0x00000011ff044299 */ /* 0x000fe60008011605 */
[----:B------:R-:W-:Y:S01]  /*42a0*/  UMOV UR5, UR21 ;  /* 0x0000001500057c82 */ /* 0x000fe20008000000 */
[----:B------:R-:W-:Y:S02]  /*42b0*/  UIMAD UR4, UR40, UR4, URZ ;  /* 0x00000004280472a4 */ /* 0x000fe4000f8e02ff */
[----:B------:R-:W-:Y:S02]  /*42c0*/  @UP4 USHF.R.U32.HI UR7, URZ, UR17, UR5 ;  /* 0x00000011ff074299 */ /* 0x000fe40008011605 */
[----:B------:R-:W-:Y:S02]  /*42d0*/  USEL UR5, UR14, UR8, !UP6 ;  /* 0x000000080e057287 */ /* 0x000fe4000f000000 */
[----:B------:R-:W-:Y:S02]  /*42e0*/  UIMAD UR8, UR40, UR7, URZ ;  /* 0x00000007280872a4 */ /* 0x000fe4000f8e02ff */
[----:B------:R-:W-:Y:S03]  /*42f0*/  UISETP.GE.AND UP0, UPT, UR6, UR4, UPT ;  /* 0x000000040600728c */ /* 0x000fe6000bf06270 */
[----:B------:R-:W-:Y:S01]  /*4300*/  UMOV UR4, UR11 ;  /* 0x0000000b00047c82 */ /* 0x000fe20008000000 */
[----:B------:R-:W-:Y:S02]  /*4310*/  UISETP.GE.OR UP0, UPT, UR5, UR8, UP0 ;  /* 0x000000080500728c */ /* 0x000fe40008706670 */
[----:B------:R-:W-:Y:S02]  /*4320*/  USHF.R.U32.HI UR4, URZ, UR17, UR4 ;  /* 0x00000011ff047299 */ /* 0x000fe40008011604 */
[----:B------:R-:W-:Y:S02]  /*4330*/  UIMAD.WIDE.U32 UR8, UR5, UR16, URZ ;  /* 0x00000010050872a5 */ /* 0x000fe4000f8e00ff */
[----:B------:R-:W-:Y:S04]  /*4340*/  USEL UR10, UR6, UR4, !UP4 ;  /* 0x00000004060a7287 */ /* 0x000fe8000e000000 */
[----:B------:R-:W-:Y:S01]  /*4350*/  UIADD3 UR11, UPT, UPT, -UR10, URZ, URZ ;  /* 0x000000ff0a0b7290 */ /* 0x000fe2000fffe1ff */
[----:B------:R-:W-:Y:S02]  /*4360*/  @!UP0 UMOV UR4, UR9 ;  /* 0x0000000900048c82 */ /* 0x000fe40008000000 */
[----:B------:R-:W-:Y:S02]  /*4370*/  @!UP0 USHF.R.U32.HI UR4, URZ, UR17, UR4 ;  /* 0x00000011ff048299 */ /* 0x000fe40008011604 */
[----:B------:R-:W-:Y:S02]  /*4380*/  UIMAD UR8, UR40, UR11, UR6 ;  /* 0x0000000b280872a4 */ /* 0x000fe4000f8e0206 */
[----:B------:R-:W-:Y:S04]  /*4390*/  @!UP0 USEL UR4, UR5, UR4, !UP4 ;  /* 0x0000000405048287 */ /* 0x000fe8000e000000 */
[----:B------:R-:W-:Y:S02]  /*43a0*/  @!UP0 UIMAD UR8, UR7, UR8, UR4 ;  /* 0x00000008070882a4 */ /* 0x000fe4000f8e0204 */
[----:B------:R-:W-:Y:S02]  /*43b0*/  @!UP0 UIADD3 UR9, UPT, UPT, UR10, -UR4, URZ ;  /* 0x800000040a098290 */ /* 0x000fe4000fffe0ff */
[----:B------:R-:W-:Y:S02]  /*43c0*/  UIADD3 UR4, UPT, UPT, -UR5, URZ, URZ ;  /* 0x000000ff05047290 */ /* 0x000fe4000fffe1ff */
[----:B------:R-:W-:Y:S02]  /*43d0*/  UIADD3 UR7, UPT, UPT, -UR6, URZ, URZ ;  /* 0x000000ff06077290 */ /* 0x000fe4000fffe1ff */
[----:B------:R-:W-:Y:S02]  /*43e0*/  @!UP0 UIMAD UR6, UR9, UR40, UR5 ;  /* 0x00000028090682a4 */ /* 0x000fe4000f8e0205 */
[----:B------:R-:W-:Y:S02]  /*43f0*/  UIMAD UR14, UR15, UR4, UR14 ;  /* 0x000000040f0e72a4 */ /* 0x000fe4000f8e020e */
[----:B------:R-:W-:Y:S01]  /*4400*/  UIMAD UR13, UR34, UR7, UR13 ;  /* 0x00000007220d72a4 */ /* 0x000fe2000f8e020d */
[----:B------:R-:W-:Y:S02]  /*4410*/  @!UP0 UMOV UR5, UR8 ;  /* 0x0000000800058c82 */ /* 0x000fe40008000000 */
[----:B------:R-:W-:Y:S02]  /*4420*/  UIMAD UR14, UR5, UR15, UR14 ;  /* 0x0000000f050e72a4 */ /* 0x000fe4000f8e020e */
[----:B------:R-:W-:Y:S11]  /*4430*/  UIMAD UR13, UR6, UR34, UR13 ;  /* 0x00000022060d72a4 */ /* 0x000ff6000f8e020d */
[----:B------:R-:W-:Y:S01]  /*4440*/  @!UPT UIADD3 URZ, UPT, UPT, URZ, URZ, URZ ;  /* 0x000000fffffff290 */ /* 0x000fe2000fffe0ff */
.L_x_77:
[----:B------:R-:W2:Y:S01]  /*4450*/  @!UP2 LDCU.128 UR20, c[0x0][0xb10] ;  /* 0x00016200ff14a7ac */ /* 0x000ea20008000c00 */
[C---:B------:R-:W-:Y:S02]  /*4460*/  ISETP.NE.U32.AND P1, PT, R4.reuse, RZ, PT ;  /* 0x000000ff0400720c */ /* 0x040fe40003f25070 */
[----:B------:R-:W-:Y:S02]  /*4470*/  ISETP.NE.U32.AND P0, PT, R4, RZ, PT ;  /* 0x000000ff0400720c */ /* 0x000fe40003f05070 */
[C---:B------:R-:W-:Y:S02]  /*4480*/  ISETP.NE.AND.EX P1, PT, R5.reuse, RZ, PT, P1 ;  /* 0x000000ff0500720c */ /* 0x040fe40003f25310 */
[----:B------:R-:W-:Y:S01]  /*4490*/  ISETP.NE.AND.EX P0, PT, R5, RZ, PT, P0 ;  /* 0x000000ff0500720c */ /* 0x000fe20003f05300 */
[----:B------:R-:W3:Y:S01]  /*44a0*/  @!UP2 LDCU UR5, c[0x0][0xb0c] ;  /* 0x00016180ff05a7ac */ /* 0x000ee20008000800 */
[----:B------:R-:W-:Y:S02]  /*44b0*/  USHF.L.U32 UR11, UR26, 0x6, URZ ;  /* 0x000000061a0b7899 */ /* 0x000fe400080006ff */
[----:B------:R-:W-:Y:S02]  /*44c0*/  USHF.L.U32 UR10, UR30, 0x6, URZ ;  /* 0x000000061e0a7899 */ /* 0x000fe400080006ff */
[----:B--2---:R-:W-:Y:S07]  /*44d0*/  UIMAD.WIDE.U32 UR6, UR14, UR20, URZ ;  /* 0x000000140e0672a5 */ /* 0x004fee000f8e00ff */
[----:B------:R-:W-:Y:S01]  /*44e0*/  @!UP2 UMOV UR4, UR7 ;  /* 0x000000070004ac82 */ /* 0x000fe20008000000 */
[----:B---3--:R-:W-:Y:S02]  /*44f0*/  @!UP2 UISETP.NE.AND UP0, UPT, UR5, 0x1, UPT ;  /* 0x000000010500a88c */ /* 0x008fe4000bf05270 */
[----:B------:R-:W-:Y:S02]  /*4500*/  @!UP2 USHF.R.U32.HI UR4, URZ, UR21, UR4 ;  /* 0x00000015ff04a299 */ /* 0x000fe40008011604 */
[----:B------:R-:W-:Y:S02]  /*4510*/  UIMAD.WIDE.U32 UR6, UR13, UR23, URZ ;  /* 0x000000170d0672a5 */ /* 0x000fe4000f8e00ff */
[----:B------:R-:W-:Y:S02]  /*4520*/  @!UP2 USEL UR8, UR14, UR4, !UP0 ;  /* 0x000000040e08a287 */ /* 0x000fe4000c000000 */
[----:B------:R-:W-:Y:S03]  /*4530*/  @!UP2 UISETP.NE.AND UP0, UPT, UR22, 0x1, UPT ;  /* 0x000000011600a88c */ /* 0x000fe6000bf05270 */
[----:B------:R-:W-:Y:S02]  /*4540*/  @!UP2 UMOV UR6, UR7 ;  /* 0x000000070006ac82 */ /* 0x000fe40008000000 */
[----:B------:R-:W2:Y:S02]  /*4550*/  @!UP2 LDCU UR4, c[0x0][0xb20] ;  /* 0x00016400ff04a7ac */ /* 0x000ea40008000800 */
[----:B--2---:R-:W-:Y:S04]  /*4560*/  @!UP2 USHF.R.U32.HI UR6, URZ, UR4, UR6 ;  /* 0x00000004ff06a299 */ /* 0x004fe80008011606 */
[----:B------:R-:W-:Y:S04]  /*4570*/  @!UP2 USEL UR6, UR13, UR6, !UP0 ;  /* 0x000000060d06a287 */ /* 0x000fe8000c000000 */
[----:B------:R-:W-:Y:S02]  /*4580*/  @!UP2 UIADD3 UR4, UPT, UPT, -UR8, UR6, URZ ;  /* 0x000000060804a290 */ /* 0x000fe4000fffe1ff */
[----:B------:R-:W-:Y:S02]  /*4590*/  @!UP2 UIADD3 UR6, UPT, UPT, UR8, -UR6, URZ ;  /* 0x800000060806a290 */ /* 0x000fe4000fffe0ff */
[----:B------:R-:W-:Y:S02]  /*45a0*/  @!UP2 UIMAD UR14, UR4, UR5, UR14 ;  /* 0x00000005040ea2a4 */ /* 0x000fe4000f8e020e */
[----:B------:R-:W-:Y:S01]  /*45b0*/  @!UP2 UIMAD UR13, UR6, UR22, UR13 ;  /* 0x00000016060da2a4 */ /* 0x000fe2000f8e020d */
[----:B------:R-:W-:Y:S11]  /*45c0*/  BRA.U UP3, `(.L_x_78) ;  /* 0x0000000103107547 */ /* 0x000ff6000b800000 */
[----:B------:R-:W-:Y:S04]  /*45d0*/  MOV R6, UR37 ;  /* 0x0000002500067c02 */ /* 0x000fe80008000f00 */
[----:B------:R-:W-:Y:S04]  /*45e0*/  SHF.L.U32 R6, R6, 0x1f, RZ ;  /* 0x0000001f06067819 */ /* 0x000fe800000006ff */
[----:B------:R-:W2:Y:S02]  /*45f0*/  SYNCS.PHASECHK.TRANS64.TRYWAIT P2, [UR24+0x88], R6 ;  /* 0x00008806ff0075a7 */ /* 0x000ea40008041118 */
[----:B--2---:R-:W-:Y:S05]  /*4600*/  @!P2 BRA `(.L_x_79) ;  /* 0x00000034007ca947 */ /* 0x004fea0003800000 */
.L_x_78:
[----:B------:R-:W-:Y:S05]  /*4610*/  @!P1 BRA `(.L_x_80) ;  /* 0x0000000000309947 */ /* 0x000fea0003800000 */
[----:B----4-:R-:W-:Y:S01]  /*4620*/  ISETP.NE.U32.AND P1, PT, R2, RZ, PT ;  /* 0x000000ff0200720c */ /* 0x010fe20003f25070 */
[----:B------:R-:W2:Y:S01]  /*4630*/  LDCU.64 UR4, c[0x0][0x358] ;  /* 0x00006b00ff0477ac */ /* 0x000ea20008000a00 */
[----:B------:R-:W-:Y:S02]  /*4640*/  IMAD.MOV.U32 R45, RZ, RZ, 0x1 ;  /* 0x00000001ff2d7424 */ /* 0x000fe400078e00ff */
[----:B------:R-:W-:Y:S11]  /*4650*/  ISETP.NE.AND.EX P1, PT, R3, RZ, PT, P1 ;  /* 0x000000ff0300720c */ /* 0x000ff60003f25310 */
[----:B------:R-:W-:Y:S02]  /*4660*/  @!UPT UIADD3 URZ, UPT, UPT, URZ, URZ, URZ ;  /* 0x000000fffffff290 */ /* 0x000fe4000fffe0ff */
[----:B------:R-:W3:Y:S01]  /*4670*/  @P1 LDC.64 R8, c[0x0][0x888] ;  /* 0x00022200ff081b82 */ /* 0x000ee20000000a00 */
[----:B-1----:R-:W-:Y:S04]  /*4680*/  @P1 IMAD R0, R4, UR36, RZ ;  /* 0x0000002404001c24 */ /* 0x002fe8000f8e02ff */
[----:B---3--:R-:W-:Y:S04]  /*4690*/  @P1 IMAD.WIDE R8, R0, 0x4, R8 ;  /* 0x0000000400081825 */ /* 0x008fe800078e0208 */
[----:B------:R-:W-:Y:S01]  /*46a0*/  HFMA2 R0, -RZ, RZ, 0, 5.9604644775390625e-08 ;  /* 0x00000001ff007431 */ /* 0x000fe200000001ff */
[----:B--2--5:R2:W5:Y:S04]  /*46b0*/  @P1 LDG.E R26, desc[UR4][R8.64] ;  /* 0x00000004081a1981 */ /* 0x024568000c1e1900 */
[----:B------:R-:W-:Y:S01]  /*46c0*/  @!P1 PRMT R45, R0, 0x7610, R45 ;  /* 0x00007610002d9816 */ /* 0x000fe2000000002d */
[----:B--2---:R-:W3:Y:S06]  /*46d0*/  @!P1 LDC R26, c[0x0][0x880] ;  /* 0x00022000ff1a9b82 */ /* 0x004eec0000000800 */
.L_x_80:
[----:B---3-5:R-:W-:Y:S01]  /*46e0*/  @!P0 FSETP.EQ.AND P1, PT, R26, RZ, PT ;  /* 0x000000ff1a00820b */ /* 0x028fe20003f22000 */
[----:B------:R-:W-:Y:S01]  /*46f0*/  @!UPT UIADD3 URZ, UPT, UPT, URZ, URZ, URZ ;  /* 0x000000fffffff290 */ /* 0x000fe2000fffe0ff */
[----:B------:R-:W-:Y:S11]  /*4700*/  @!P0 BRA `(.L_x_81) ;  /* 0x0000000000188947 */ /* 0x000ff60003800000 */
[----:B------:R-:W-:Y:S02]  /*4710*/  LOP3.LUT P0, RZ, R45, 0xff, RZ, 0xc0, !PT ;  /* 0x000000ff2dff7812 */ /* 0x000fe4000780c0ff */
[----:B----4-:R-:W-:Y:S04]  /*4720*/  ISETP.NE.U32.AND P1, PT, R2, RZ, PT ;  /* 0x000000ff0200720c */ /* 0x010fe80003f25070 */
[----:B------:R-:W-:Y:S04]  /*4730*/  ISETP.NE.AND.EX P1, PT, R3, RZ, PT, P1 ;  /* 0x000000ff0300720c */ /* 0x000fe80003f25310 */
[----:B------:R-:W-:Y:S03]  /*4740*/  PLOP3.LUT P1, PT, P1, PT, PT, 0x8, 0x80 ;  /* 0x000000000080781c */ /* 0x000fe60000f2e170 */
[----:B------:R-:W-:Y:S11]  /*4750*/  @P0 FSETP.EQ.AND P1, PT, R26, RZ, PT ;  /* 0x000000ff1a00020b */ /* 0x000ff60003f22000 */
[----:B------:R-:W-:Y:S02]  /*4760*/  @!UPT UIADD3 URZ, UPT, UPT, URZ, URZ, URZ ;  /* 0x000000fffffff290 */ /* 0x000fe4000fffe0ff */
.L_x_81:
[----:B------:R-:W-:Y:S01]  /*4770*/  ULEA UR4, UR12, UR24, 0x3 ;  /* 0x000000180c047291 */ /* 0x000fe2000f8e18ff */
[----:B------:R-:W-:Y:S02]  /*4780*/  SHF.L.U32 R9, R15, 0x1f, RZ ;  /* 0x0000001f0f097819 */ /* 0x000fe400000006ff */
[----:B------:R-:W-:Y:S04]  /*4790*/  ELECT P0, URZ, PT ;  /* 0x0000000000ff782f */ /* 0x000fe80003800000 */
[----:B------:R-:W-:Y:S02]  /*47a0*/  PLOP3.LUT P1, PT, P1, P0, PT, 0xf2, 0x2f ;  /* 0x00000000002f781c */ /* 0x000fe40000f21e72 */
[----:B------:R-:W2:Y:S11]  /*47b0*/  SYNCS.PHASECHK.TRANS64.TRYWAIT P2, [UR4+0x68], R9 ;  /* 0x00006809ff0075a7 */ /* 0x000eb60008041104 */
[----:B------:R-:W-:Y:S05]  /*47c0*/  @!P1 IADD3 R8, P0, PT, R16, 0x580, RZ ;  /* 0x0000058010089810 */ /* 0x000fea0007f1e0ff */
[----:B-1----:R-:W-:Y:S01]  /*47d0*/  @!P1 IMAD.X R6, RZ, RZ, R17, P0 ;  /* 0x000000ffff069224 */ /* 0x002fe200000e0611 */
[----:B--2---:R-:W-:Y:S07]  /*47e0*/  @!P2 BRA `(.L_x_82) ;  /* 0x00000034001ca947 */ /* 0x004fee0003800000 */
.L_x_155:
[----:B------:R-:W-:Y:S01]  /*47f0*/  @!P1 R2UR UR7, R6 ;  /* 0x00000000060792ca */ /* 0x000fe200000e0000 */
[----:B------:R-:W-:Y:S01]  /*4800*/  UIADD3 UR5, UPT, UPT, UR12, 0x1, URZ ;  /* 0x000000010c057890 */ /* 0x000fe2000fffe0ff */
[----:B------:R-:W-:Y:S01]  /*4810*/  @!P1 R2UR UR6, R8 ;  /* 0x00000000080692ca */ /* 0x000fe200000e0000 */
[----:B------:R-:W-:Y:S01]  /*4820*/  UIADD3 UR9, UPT, UPT, UR4, 0x50, URZ ;  /* 0x0000005004097890 */ /* 0x000fe2000fffe0ff */
[----:B------:R-:W-:Y:S01]  /*4830*/  @!P1 IMAD.MOV.U32 R6, RZ, RZ, 0x1000 ;  /* 0x00001000ff069424 */ /* 0x000fe200078e00ff */
[----:B------:R-:W-:Y:S01]  /*4840*/  UISETP.NE.AND UP0, UPT, UR5, 0x3, UPT ;  /* 0x000000030500788c */ /* 0x000fe2000bf05270 */
[----:B------:R-:W-:Y:S01]  /*4850*/  VIADD R14, R14, 0x1 ;  /* 0x000000010e0e7836 */ /* 0x000fe20000000000 */
[----:B------:R-:W-:Y:S01]  /*4860*/  UMOV UR22, 0x0 ;  /* 0x0000000000167882 */ /* 0x000fe20000000000 */
[----:B------:R-:W-:Y:S01]  /*4870*/  UMOV UR23, 0x10000000 ;  /* 0x1000000000177882 */ /* 0x000fe20000000000 */
[----:B------:R-:W-:Y:S04]  /*4880*/  UPRMT UR20, UR54, 0x654, UR9 ;  /* 0x0000065436147896 */ /* 0x000fe80008000009 */
[----:B-1----:R-:W-:Y:S01]  /*4890*/  IMAD.U32 R9, RZ, RZ, UR7 ;  /* 0x00000007ff097e24 */ /* 0x002fe2000f8e00ff */
[----:B------:R-:W-:Y:S01]  /*48a0*/  USEL UR7, URZ, 0x1, UP0 ;  /* 0x00000001ff077887 */ /* 0x000fe20008000000 */
[----:B------:R-:W-:Y:S01]  /*48b0*/  IMAD.U32 R8, RZ, RZ, UR6 ;  /* 0x00000006ff087e24 */ /* 0x000fe2000f8e00ff */
[----:B------:R-:W-:Y:S02]  /*48c0*/  USEL UR6, UR5, URZ, UP0 ;  /* 0x000000ff05067287 */ /* 0x000fe40008000000 */
[----:B------:R-:W-:Y:S01]  /*48d0*/  VOTEU.ALL UP0, P1 ;  /* 0x0000000000ff7886 */ /* 0x000fe20000800000 */
[----:B------:R-:W-:Y:S02]  /*48e0*/  @!P1 R2UR UR19, R9 ;  /* 0x00000000091392ca */ /* 0x000fe400000e0000 */
[----:B------:R-:W-:Y:S02]  /*48f0*/  @!P1 R2UR UR18, R8 ;  /* 0x00000000081292ca */ /* 0x000fe400000e0000 */
[----:B------:R-:W-:Y:S01]  /*4900*/  @!UP0 ULEA UR5, UR12, UR24, 0xc ;  /* 0x000000180c058291 */ /* 0x000fe2000f8e60ff */
[----:B------:R-:W-:Y:S02]  /*4910*/  LOP3.LUT R15, R15, UR7, RZ, 0x3c, !PT ;  /* 0x000000070f0f7c12 */ /* 0x000fe4000f8e3cff */
[----:B------:R-:W-:Y:S01]  /*4920*/  UMOV UR12, UR36 ;  /* 0x00000024000c7c82 */ /* 0x000fe20008000000 */
[----:B------:R-:W-:Y:S01]  /*4930*/  @!UP0 UIADD3 UR8, UPT, UPT, UR5, 0x200, URZ ;  /* 0x0000020005088890 */ /* 0x000fe2000fffe0ff */
[----:B------:R-:W-:Y:S01]  /*4940*/  SHF.L.U32 R0, R15, 0x1f, RZ ;  /* 0x0000001f0f007819 */ /* 0x000fe200000006ff */
[----:B------:R-:W-:Y:S01]  /*4950*/  VOTEU.ALL UP0, P1 ;  /* 0x0000000000ff7886 */ /* 0x000fe20000800000 */
[----:B------:R-:W-:Y:S06]  /*4960*/  ULEA UR5, UR6, UR24, 0x3 ;  /* 0x0000001806057291 */ /* 0x000fec000f8e18ff */
[----:B------:R1:W-:Y:S01]  /*4970*/  @!UP0 UTMALDG.3D [UR8], [UR18], desc[UR22] ;  /* 0x00001608120085b4 */ /* 0x0003e20008011000 */
[----:B------:R1:W-:Y:S01]  /*4980*/  @!P1 SYNCS.ARRIVE.TRANS64.RED.A0TR RZ, [UR4+0x50], R6 ;  /* 0x00005006ffff99a7 */ /* 0x0003e20008300404 */
[----:B------:R-:W-:Y:S01]  /*4990*/  SYNCS.ARRIVE.TRANS64.RED.A1T0 RZ, [UR20], RZ ;  /* 0x000000ffffff79a7 */ /* 0x000fe20008100414 */
[----:B------:R-:W2:Y:S02]  /*49a0*/  SYNCS.PHASECHK.TRANS64.TRYWAIT P0, [UR5+0x68], R0 ;  /* 0x00006800ff0075a7 */ /* 0x000ea40008001105 */
[----:B-12---:R-:W-:Y:S05]  /*49b0*/  @!P0 BRA `(.L_x_83) ;  /* 0x0000003000c08947 */ /* 0x006fea0003800000 */
.L_x_157:
[----:B------:R-:W-:Y:S01]  /*49c0*/  UIADD3 UR9, UPT, UPT, UR5, 0x50, URZ ;  /* 0x0000005005097890 */ /* 0x000fe2000fffe0ff */
[----:B-1----:R-:W-:Y:S01]  /*49d0*/  @!P1 IADD3 R6, P0, PT, R16, 0x580, RZ ;  /* 0x0000058010069810 */ /* 0x002fe20007f1e0ff */
[----:B------:R-:W-:Y:S01]  /*49e0*/  UPLOP3.LUT UP3, UPT, UPT, UPT, UPT, 0x80, 0x8 ;  /* 0x000000000008789c */ /* 0x000fe20003f6f070 */
[----:B------:R-:W-:Y:S01]  /*49f0*/  R2UR UR23, R47 ;  /* 0x000000002f1772ca */ /* 0x000fe200000e0000 */
[----:B------:R-:W-:Y:S01]  /*4a00*/  UMOV UR20, 0x0 ;  /* 0x0000000000147882 */ /* 0x000fe20000000000 */
[----:B------:R-:W-:Y:S01]  /*4a10*/  @!P1 R2UR UR7, R6 ;  /* 0x00000000060792ca */ /* 0x000fe200000e0000 */
[----:B------:R-:W-:Y:S01]  /*4a20*/  @!P1 IMAD.X R0, RZ, RZ, R17, P0 ;  /* 0x000000ffff009224 */ /* 0x000fe200000e0611 */
[----:B------:R-:W-:Y:S01]  /*4a30*/  UMOV UR21, 0x10000000 ;  /* 0x1000000000157882 */ /* 0x000fe20000000000 */
[----:B------:R-:W-:Y:S01]  /*4a40*/  UMOV UR12, UR36 ;  /* 0x00000024000c7c82 */ /* 0x000fe20008000000 */
[----:B------:R-:W-:Y:S01]  /*4a50*/  VOTEU.ALL UP0, P1 ;  /* 0x0000000000ff7886 */ /* 0x000fe20000800000 */
[----:B------:R-:W-:Y:S01]  /*4a60*/  R2UR UR22, R48 ;  /* 0x00000000301672ca */ /* 0x000fe200000e0000 */
[----:B------:R-:W-:Y:S01]  /*4a70*/  UMOV UR36, UR25 ;  /* 0x0000001900247c82 */ /* 0x000fe20008000000 */
[----:B------:R-:W-:Y:S02]  /*4a80*/  @!P1 R2UR UR4, R0 ;  /* 0x00000000000492ca */ /* 0x000fe400000e0000 */
[----:B------:R-:W-:Y:S01]  /*4a90*/  @!UP0 UIADD3 UR10, UPT, UPT, UR10, 0x20, URZ ;  /* 0x000000200a0a8890 */ /* 0x000fe2000fffe0ff */
[C---:B------:R-:W-:Y:S01]  /*4aa0*/  ISETP.NE.AND P0, PT, R14.reuse, 0x2, PT ;  /* 0x000000020e00780c */ /* 0x040fe20003f05270 */
[----:B------:R-:W-:Y:S02]  /*4ab0*/  UIADD3 UR30, UPT, UPT, UR13, UR23, URZ ;  /* 0x000000170d1e7290 */ /* 0x000fe4000fffe0ff */
[----:B------:R-:W-:Y:S01]  /*4ac0*/  IMAD.U32 R8, RZ, RZ, UR7 ;  /* 0x00000007ff087e24 */ /* 0x000fe2000f8e00ff */
[----:B------:R-:W-:Y:S02]  /*4ad0*/  SEL R0, RZ, 0x1, P0 ;  /* 0x00000001ff007807 */ /* 0x000fe40000000000 */
[----:B------:R-:W-:Y:S02]  /*4ae0*/  SEL R14, R14, RZ, P0 ;  /* 0x000000ff0e0e7207 */ /* 0x000fe40000000000 */
[----:B------:R-:W-:Y:S01]  /*4af0*/  @!P1 R2UR UR18, R8 ;  /* 0x00000000081292ca */ /* 0x000fe200000e0000 */
[----:B------:R-:W-:Y:S01]  /*4b00*/  UIADD3 UR26, UPT, UPT, UR14, UR22, URZ ;  /* 0x000000160e1a7290 */ /* 0x000fe2000fffe0ff */
[----:B------:R-:W-:Y:S01]  /*4b10*/  IMAD.U32 R9, RZ, RZ, UR4 ;  /* 0x00000004ff097e24 */ /* 0x000fe2000f8e00ff */
[----:B------:R-:W-:Y:S01]  /*4b20*/  @!UP0 ULEA UR4, UR6, UR24, 0xc ;  /* 0x0000001806048291 */ /* 0x000fe2000f8e60ff */
[----:B------:R-:W-:Y:S03]  /*4b30*/  LOP3.LUT R13, R13, R0, RZ, 0x3c, !PT ;  /* 0x000000000d0d7212 */ /* 0x000fe600078e3cff */
[----:B------:R-:W-:Y:S01]  /*4b40*/  @!P1 R2UR UR19, R9 ;  /* 0x00000000091392ca */ /* 0x000fe200000e0000 */
[----:B------:R-:W-:Y:S01]  /*4b50*/  @!UP0 UIADD3 UR8, UPT, UPT, UR4, 0x200, URZ ;  /* 0x0000020004088890 */ /* 0x000fe2000fffe0ff */
[----:B------:R-:W-:Y:S01]  /*4b60*/  VOTEU.ALL UP0, P1 ;  /* 0x0000000000ff7886 */ /* 0x000fe20000800000 */
[----:B------:R-:W-:Y:S10]  /*4b70*/  UPRMT UR4, UR54, 0x654, UR9 ;  /* 0x0000065436047896 */ /* 0x000ff40008000009 */
[----:B------:R1:W-:Y:S01]  /*4b80*/  @!UP0 UTMALDG.3D [UR8], [UR18], desc[UR20] ;  /* 0x00001408120085b4 */ /* 0x0003e20008011000 */
[----:B------:R3:W-:Y:S01]  /*4b90*/  @!P1 SYNCS.ARRIVE.TRANS64.RED.A0TR RZ, [UR5+0x50], R7 ;  /* 0x00005007ffff99a7 */ /* 0x0007e20008300405 */
[----:B------:R-:W-:Y:S01]  /*4ba0*/  SYNCS.ARRIVE.TRANS64.RED.A1T0 RZ, [UR4], RZ ;  /* 0x000000ffffff79a7 */ /* 0x000fe20008100404 */
[----:B------:R-:W-:Y:S04]  /*4bb0*/  UIADD3 UR4, UPT, UPT, UR6, 0x1, URZ ;  /* 0x0000000106047890 */ /* 0x000fe8000fffe0ff */
[----:B------:R-:W-:Y:S04]  /*4bc0*/  UISETP.NE.AND UP0, UPT, UR4, 0x3, UPT ;  /* 0x000000030400788c */ /* 0x000fe8000bf05270 */
[----:B------:R-:W-:Y:S06]  /*4bd0*/  USEL UR5, URZ, 0x1, UP0 ;  /* 0x00000001ff057887 */ /* 0x000fec0008000000 */
[----:B------:R-:W-:Y:S01]  /*4be0*/  LOP3.LUT R15, R15, UR5, RZ, 0x3c, !PT ;  /* 0x000000050f0f7c12 */ /* 0x000fe2000f8e3cff */
[----:B-1----:R-:W-:Y:S01]  /*4bf0*/  USEL UR12, UR4, URZ, UP0 ;  /* 0x000000ff040c7287 */ /* 0x002fe20008000000 */
[----:B------:R-:W-:Y:S11]  /*4c00*/  BRA.U UP1, `(.L_x_84) ;  /* 0xfffffff101f07547 */ /* 0x000ff6000b83ffff */
[----:B------:R-:W-:Y:S01]  /*4c10*/  UIADD3 UR24, UPT, UPT, UR24, 0x68, URZ ;  /* 0x0000006818187890 */ /* 0x000fe2000fffe0ff */
[----:B----4-:R-:W-:-:S03]  /*4c20*/  SHF.L.U32 R2, R15, 0x1f, RZ ;  /* 0x0000001f0f027819 */ /* 0x010fc600000006ff */
[----:B------:R-:W-:-:S09]  /*4c30*/  ULEA UR4, UR12, UR24, 0x3 ;  /* 0x000000180c047291 */ /* 0x000fd2000f8e18ff */
[----:B------:R-:W1:Y:S02]  /*4c40*/  SYNCS.PHASECHK.TRANS64.TRYWAIT P0, [UR4], R2 ;  /* 0x00000002ff0075a7 */ /* 0x000e640008001104 */
[----:B-1----:R-:W-:Y:S05]  /*4c50*/  @!P0 BRA `(.L_x_85) ;  /* 0x0000003000308947 */ /* 0x002fea0003800000 */
.L_x_159:
        /* <DEDUP_REMOVED lines=9> */
.L_x_161:
[----:B------:R-:W-:-:S04]  /*4cf0*/  UIADD3 UR4, UPT, UPT, UR4, 0x1, URZ ;  /* 0x0000000104047890 */ /* 0x000fc8000fffe0ff */
[----:B------:R-:W-:-:S04]  /*4d00*/  UISETP.NE.AND UP0, UPT, UR4, 0x3, UPT ;  /* 0x000000030400788c */ /* 0x000fc8000bf05270 */
[----:B------:R-:W-:Y:S02]  /*4d10*/  USEL UR5, URZ, 0x1, UP0 ;  /* 0x00000001ff057887 */ /* 0x000fe40008000000 */
[----:B------:R-:W-:-:S04]  /*4d20*/  USEL UR4, UR4, URZ, UP0 ;  /* 0x000000ff04047287 */ /* 0x000fc80008000000 */
[----:B------:R-:W-:Y:S01]  /*4d30*/  ULEA UR4, UR4, UR24, 0x3 ;  /* 0x0000001804047291 */ /* 0x000fe2000f8e18ff */
[----:B-1----:R-:W-:-:S04]  /*4d40*/  LOP3.LUT R2, R15, UR5, RZ, 0x3c, !PT ;  /* 0x000000050f027c12 */ /* 0x002fc8000f8e3cff */
[----:B------:R-:W-:Y:S01]  /*4d50*/  SHF.L.U32 R2, R2, 0x1f, RZ ;  /* 0x0000001f02027819 */ /* 0x000fe200000006ff */
[----:B------:R-:W-:-:S07]  /*4d60*/  IMAD.U32 R0, RZ, RZ, UR4 ;  /* 0x00000004ff007e24 */ /* 0x000fce000f8e00ff */
.L_x_87:
[----:B-1----:R1:W2:Y:S02]  /*4d70*/  SYNCS.PHASECHK.TRANS64.TRYWAIT P0, [R0+URZ], R2 ;  /* 0x00000002000075a7 */ /* 0x0022a400080011ff */
[----:B--2---:R-:W-:Y:S05]  /*4d80*/  @!P0 NANOSLEEP.SYNCS 0x989680 ;  /* 0x009896800000895d */ /* 0x004fea0003900000 */
[----:B------:R-:W2:Y:S02]  /*4d90*/  @!P0 SYNCS.PHASECHK.TRANS64 P0, [R0+URZ], R2 ;  /* 0x00000002000085a7 */ /* 0x000ea400080010ff */
[----:B--2---:R-:W-:Y:S05]  /*4da0*/  @P0 EXIT ;  /* 0x000000000000094d */ /* 0x004fea0003800000 */
[----:B------:R-:W-:Y:S05]  /*4db0*/  BRA `(.L_x_87) ;  /* 0xfffffffc00ec7947 */ /* 0x000fea000383ffff */
.L_x_75:
[----:B------:R-:W-:-:S06]  /*4dc0*/  UISETP.GE.AND UP0, UPT, UR22, 0x4, UPT ;  /* 0x000000041600788c */ /* 0x000fcc000bf06270 */
[----:B------:R-:W-:-:S13]  /*4dd0*/  PLOP3.LUT P0, PT, PT, PT, UP0, 0x80, 0x8 ;  /* 0x000000000008781c */ /* 0x000fda0003f0f008 */
[----:B------:R-:W-:Y:S05]  /*4de0*/  @!P0 EXIT ;  /* 0x000000000000894d */ /* 0x000fea0003800000 */
[----:B------:R-:W-:Y:S01]  /*4df0*/  BAR.SYNC.DEFER_BLOCKING 0x6, 0xa0 ;  /* 0x0182800000007b1d */ /* 0x000fe20000010000 */
[C---:B------:R-:W-:Y:S01]  /*4e00*/  IMAD.SHL.U32 R3, R55.reuse, 0x20, RZ ;  /* 0x0000002037037824 */ /* 0x040fe200078e00ff */
[C---:B------:R-:W-:Y:S01]  /*4e10*/  LOP3.LUT P0, RZ, R55.reuse, 0x4, RZ, 0xc0, !PT ;  /* 0x0000000437ff7812 */ /* 0x040fe2000780c0ff */
[C---:B------:R-:W-:Y:S01]  /*4e20*/  IMAD.SHL.U32 R2, R55.reuse, 0x10, RZ ;  /* 0x0000001037027824 */ /* 0x040fe200078e00ff */
[----:B------:R-:W-:Y:S01]  /*4e30*/  CS2R R52, SRZ ;  /* 0x0000000000347805 */ /* 0x000fe2000001ff00 */
[----:B------:R-:W-:Y:S01]  /*4e40*/  IMAD.SHL.U32 R44, R55, 0x4, RZ ;  /* 0x00000004372c7824 */ /* 0x000fe200078e00ff */
[----:B------:R-:W-:Y:S01]  /*4e50*/  UMOV UR44, 0x400 ;  /* 0x00000400002c7882 */ /* 0x000fe20000000000 */
[----:B------:R-:W1:Y:S01]  /*4e60*/  LDCU.64 UR4, c[0x0][0x890] ;  /* 0x00011200ff0477ac */ /* 0x000e620008000a00 */
[----:B------:R-:W2:Y:S01]  /*4e70*/  LDC.64 R42, c[0x0][0x8b0] ;  /* 0x00022c00ff2a7b82 */ /* 0x000ea20000000a00 */
[----:B------:R-:W-:Y:S01]  /*4e80*/  LOP3.LUT R4, R3, 0xc0, RZ, 0xc0, !PT ;  /* 0x000000c003047812 */ /* 0x000fe200078ec0ff */
[----:B------:R-:W-:Y:S01]  /*4e90*/  IMAD.U32 R23, R55, 0x10000, RZ ;  /* 0x0001000037177824 */ /* 0x000fe200078e00ff */
[----:B------:R-:W-:Y:S01]  /*4ea0*/  ULEA UR44, UR54, UR44, 0x18 ;  /* 0x0000002c362c7291 */ /* 0x000fe2000f8ec0ff */
[----:B------:R-:W-:Y:S01]  /*4eb0*/  LOP3.LUT R2, R2, 0x600, RZ, 0xc0, !PT ;  /* 0x0000060002027812 */ /* 0x000fe200078ec0ff */
[----:B------:R-:W-:Y:S01]  /*4ec0*/  IMAD.MOV.U32 R54, RZ, RZ, 0x10 ;  /* 0x00000010ff367424 */ /* 0x000fe200078e00ff */
[----:B------:R-:W-:Y:S01]  /*4ed0*/  LOP3.LUT R44, R4, 0x18, R44, 0xf8, !PT ;  /* 0x00000018042c7812 */ /* 0x000fe200078ef82c */
[----:B------:R-:W-:Y:S01]  /*4ee0*/  IMAD.MOV.U32 R22, RZ, RZ, RZ ;  /* 0x000000ffff167224 */ /* 0x000fe200078e00ff */
[----:B------:R-:W3:Y:S01]  /*4ef0*/  LDC.64 R40, c[0x0][0x8a8] ;  /* 0x00022a00ff287b82 */ /* 0x000ee20000000a00 */
[----:B------:R-:W-:Y:S01]  /*4f00*/  SHF.R.U32.HI R4, RZ, 0x1, R55 ;  /* 0x00000001ff047819 */ /* 0x000fe20000011637 */
[----:B------:R-:W-:Y:S01]  /*4f10*/  IMAD.MOV.U32 R51, RZ, RZ, RZ ;  /* 0x000000ffff337224 */ /* 0x000fe200078e00ff */
[----:B------:R-:W-:Y:S01]  /*4f20*/  LOP3.LUT R2, R2, 0x20, R3, 0xf8, !PT ;  /* 0x0000002002027812 */ /* 0x000fe200078ef803 */
[----:B------:R-:W4:Y:S01]  /*4f30*/  LDCU UR63, c[0x0][0x370] ;  /* 0x00006e00ff3f77ac */ /* 0x000f220008000800 */
[----:B------:R-:W-:-:S02]  /*4f40*/  LOP3.LUT R23, R23, 0x600000, RZ, 0xc0, !PT ;  /* 0x0060000017177812 */ /* 0x000fc400078ec0ff */
[----:B------:R-:W-:Y:S01]  /*4f50*/  LOP3.LUT R44, R44, 0x8, R4, 0x78, !PT ;  /* 0x000000082c2c7812 */ /* 0x000fe200078e7804 */
[----:B------:R-:W4:Y:S01]  /*4f60*/  LDS R0, [UR44+0x140] ;  /* 0x0001402cff007984 */ /* 0x000f220008000800 */
[----:B-1----:R-:W-:Y:S01]  /*4f70*/  IMAD.U32 R57, RZ, RZ, UR4 ;  /* 0x00000004ff397e24 */ /* 0x002fe2000f8e00ff */
[----:B------:R-:W-:Y:S01]  /*4f80*/  UIADD3 UR4, UPT, UPT, UR44, 0x200, URZ ;  /* 0x000002002c047890 */ /* 0x000fe2000fffe0ff */
[----:B------:R-:W-:Y:S01]  /*4f90*/  LOP3.LUT R2, R2, 0x100, R3, 0xf8, !PT ;  /* 0x0000010002027812 */ /* 0x000fe200078ef803 */
[----:B------:R-:W-:Y:S01]  /*4fa0*/  IMAD.U32 R56, RZ, RZ, UR5 ;  /* 0x00000005ff387e24 */ /* 0x000fe2000f8e00ff */
[----:B------:R-:W-:Y:S01]  /*4fb0*/  LOP3.LUT R55, R55, 0x60, RZ, 0xc0, !PT ;  /* 0x0000006037377812 */ /* 0x000fe200078ec0ff */
[----:B------:R-:W1:Y:S01]  /*4fc0*/  LDCU UR41, c[0x0][0xb0c] ;  /* 0x00016180ff2977ac */ /* 0x000e620008000800 */
[----:B------:R-:W-:Y:S01]  /*4fd0*/  LOP3.LUT R44, R2, R44, RZ, 0xfc, !PT ;  /* 0x0000002c022c7212 */ /* 0x000fe200078efcff */
[----:B------:R-:W-:Y:S01]  /*4fe0*/  IMAD.U32 R59, RZ, RZ, UR4 ;  /* 0x00000004ff3b7e24 */ /* 0x000fe2000f8e00ff */
[----:B------:R-:W-:Y:S01]  /*4ff0*/  SEL R54, R54, 0xfffffff0, !P0 ;  /* 0xfffffff036367807 */ /* 0x000fe20004000000 */
[----:B------:R-:W1:Y:S01]  /*5000*/  LDCU UR39, c[0x0][0xb30] ;  /* 0x00016600ff2777ac */ /* 0x000e620008000800 */
[----:B------:R-:W1:Y:S01]  /*5010*/  LDCU.64 UR60, c[0x0][0x888] ;  /* 0x00011100ff3c77ac */ /* 0x000e620008000a00 */
[----:B------:R-:W1:Y:S01]  /*5020*/  LDCU.64 UR42, c[0x0][0xb28] ;  /* 0x00016500ff2a77ac */ /* 0x000e620008000a00 */
[----:B------:R-:W1:Y:S01]  /*5030*/  LDCU.128 UR56, c[0x0][0xb10] ;  /* 0x00016200ff3877ac */ /* 0x000e620008000c00 */
[----:B------:R-:W1:Y:S01]  /*5040*/  LDCU UR62, c[0x0][0x374] ;  /* 0x00006e80ff3e77ac */ /* 0x000e620008000800 */
[----:B------:R-:W-:Y:S01]  /*5050*/  UMOV UR55, 0x1 ;  /* 0x0000000100377882 */ /* 0x000fe20000000000 */
[----:B------:R-:W-:Y:S01]  /*5060*/  UMOV UR46, URZ ;  /* 0x000000ff002e7c82 */ /* 0x000fe20008000000 */
[----:B------:R-:W-:Y:S01]  /*5070*/  UMOV UR53, URZ ;  /* 0x000000ff00357c82 */ /* 0x000fe20008000000 */
[----:B------:R-:W-:Y:S01]  /*5080*/  UMOV UR52, URZ ;  /* 0x000000ff00347c82 */ /* 0x000fe20008000000 */
[----:B-1234-:R-:W-:-:S07]  /*5090*/  IMAD.IADD R23, R0, 0x1, R23 ;  /* 0x0000000100177824 */ /* 0x01efce00078e0217 */
.L_x_118:
[C---:B------:R-:W-:Y:S02]  /*50a0*/  LEA R0, R51.reuse, UR44, 0x3 ;  /* 0x0000002c33007c11 */ /* 0x040fe4000f8e18ff */
[----:B------:R-:W-:Y:S02]  /*50b0*/  SHF.L.U32 R2, R52, 0x1f, RZ ;  /* 0x0000001f34027819 */ /* 0x000fe400000006ff */
[----:B-1----:R-:W-:Y:S02]  /*50c0*/  LEA R4, R51, UR44, 0x4 ;  /* 0x0000002c33047c11 */ /* 0x002fe4000f8e20ff */
[----:B------:R-:W1:Y:S02]  /*50d0*/  SYNCS.PHASECHK.TRANS64.TRYWAIT P0, [R0+URZ+0x90], R2 ;  /* 0x00009002000075a7 */ /* 0x000e6400080011ff */
[----:B-1----:R-:W-:Y:S05]  /*50e0*/  @!P0 BRA `(.L_x_88) ;  /* 0x0000002c003c8947 */ /* 0x002fea0003800000 */
.L_x_162:
[----:B------:R-:W-:Y:S01]  /*50f0*/  R2UR UR7, R58 ;  /* 0x000000003a0772ca */ /* 0x000fe200000e0000 */
[----:B------:R-:W2:Y:S01]  /*5100*/  LDS.128 R4, [R4+0x120] ;  /* 0x0001200004047984 */ /* 0x000ea20000000c00 */
[----:B-1----:R-:W-:Y:S01]  /*5110*/  VIADD R0, R0, 0xa0 ;  /* 0x000000a000007836 */ /* 0x002fe20000000000 */
[----:B------:R-:W-:Y:S04]  /*5120*/  UISETP.GE.AND UP0, UPT, UR40, 0x1, UPT ;  /* 0x000000012800788c */ /* 0x000fe8000bf06270 */
[----:B------:R-:W-:Y:S01]  /*5130*/  PRMT R0, RZ, 0x654, R0 ;  /* 0x00000654ff007816 */ /* 0x000fe20000000000 */
[----:B------:R-:W-:Y:S01]  /*5140*/  @!PT LDS RZ, [RZ] ;  /* 0x00000000fffff984 */ /* 0x000fe20000000800 */
[----:B------:R-:W-:Y:S01]  /*5150*/  @!PT LDS RZ, [RZ] ;  /* 0x00000000fffff984 */ /* 0x000fe20000000800 */
[----:B------:R-:W-:Y:S01]  /*5160*/  @!PT LDS RZ, [RZ] ;  /* 0x00000000fffff984 */ /* 0x000fe20000000800 */
[----:B------:R-:W-:Y:S01]  /*5170*/  @!PT LDS RZ, [RZ] ;  /* 0x00000000fffff984 */ /* 0x000fe20000000800 */
[----:B------:R1:W-:Y:S06]  /*5180*/  MEMBAR.ALL.CTA ;  /* 0x0000000000007992 */ /* 0x0003ec0000008000 */
[----:B-1----:R-:W1:Y:S02]  /*5190*/  FENCE.VIEW.ASYNC.S ;  /* 0x00000000000073c6 */ /* 0x002e640000000000 */
[----:B-1----:R1:W-:Y:S01]  /*51a0*/  SYNCS.ARRIVE.TRANS64.RED.A1T0 RZ, [R0+URZ], RZ ;  /* 0x000000ff00ff79a7 */ /* 0x0023e200081004ff */
[----:B--2---:R-:W-:Y:S11]  /*51b0*/  LOP3.LUT P0, RZ, R6, 0x1, RZ, 0xc0, !PT ;  /* 0x0000000106ff7812 */ /* 0x004ff6000780c0ff */
[----:B------:R-:W-:Y:S02]  /*51c0*/  @!UPT UIADD3 URZ, UPT, UPT, URZ, URZ, URZ ;  /* 0x000000fffffff290 */ /* 0x000fe4000fffe0ff */
[----:B------:R-:W-:Y:S01]  /*51d0*/  VOTEU.ANY UP1, P0 ;  /* 0x0000000000ff7886 */ /* 0x000fe20000020100 */
[----:B------:R-:W-:Y:S01]  /*51e0*/  PLOP3.LUT P0, PT, PT, PT, UP1, 0x80, 0x8 ;  /* 0x000000000008781c */ /* 0x000fe20003f0f018 */
[----:B------:R-:W-:Y:S06]  /*51f0*/  UP2UR UR4, UPR, URZ, 0x2 ;  /* 0x00000002ff047883 */ /* 0x000fec0008000000 */
[----:B------:R-:W-:Y:S06]  /*5200*/  IMAD.U32 R60, RZ, RZ, UR4 ;  /* 0x00000004ff3c7e24 */ /* 0x000fec000f8e00ff */
[----:B------:R-:W-:Y:S02]  /*5210*/  @P0 SHF.R.U32.HI R2, RZ, 0x10, R5 ;  /* 0x00000010ff020819 */ /* 0x000fe40000011605 */
[----:B------:R-:W-:Y:S02]  /*5220*/  @P0 MOV R3, R4 ;  /* 0x0000000400030202 */ /* 0x000fe40000000f00 */
[----:B------:R-:W-:Y:S02]  /*5230*/  @P0 R2UR UR4, R2 ;  /* 0x00000000020402ca */ /* 0x000fe400000e0000 */
[----:B------:R-:W-:Y:S02]  /*5240*/  @P0 LOP3.LUT R4, R5, 0xffff, RZ, 0xc0, !PT ;  /* 0x0000ffff05040812 */ /* 0x000fe400078ec0ff */
[----:B------:R-:W-:Y:S02]  /*5250*/  @P0 R2UR UR6, R3 ;  /* 0x00000000030602ca */ /* 0x000fe400000e0000 */
[----:B------:R-:W-:Y:S07]  /*5260*/  @P0 R2UR UR5, R4 ;  /* 0x00000000040502ca */ /* 0x000fee00000e0000 */
[----:B------:R-:W-:Y:S02]  /*5270*/  @UP1 UMOV UR7, UR4 ;  /* 0x0000000400071c82 */ /* 0x000fe40008000000 */
[----:B------:R-:W-:Y:S02]  /*5280*/  IMAD.U32 R58, RZ, RZ, UR7 ;  /* 0x00000007ff3a7e24 */ /* 0x000fe4000f8e00ff */
[----:B------:R-:W-:Y:S02]  /*5290*/  @UP1 UMOV UR38, UR6 ;  /* 0x0000000600261c82 */ /* 0x000fe40008000000 */
[----:B------:R-:W-:Y:S01]  /*52a0*/  @UP1 UMOV UR37, UR5 ;  /* 0x0000000500251c82 */ /* 0x000fe20008000000 */
[----:B-1----:R-:W-:Y:S05]  /*52b0*/  BRA.U !UP0, `(.L_x_89) ;  /* 0x0000000108cc7547 */ /* 0x002fea000b800000 */
[----:B------:R-:W1:Y:S01]  /*52c0*/  LDCU UR12, c[0x0][0xb20] ;  /* 0x00016400ff0c77ac */ /* 0x000e620008000800 */
[----:B------:R-:W-:Y:S02]  /*52d0*/  UIMAD.WIDE.U32 UR4, UR62, UR59, URZ ;  /* 0x0000003b3e0472a5 */ /* 0x000fe4000f8e00ff */
[----:B------:R-:W-:Y:S02]  /*52e0*/  UIMAD.WIDE.U32 UR6, UR63, UR56, URZ ;  /* 0x000000383f0672a5 */ /* 0x000fe4000f8e00ff */
[----:B------:R-:W-:Y:S02]  /*52f0*/  UISETP.NE.AND UP0, UPT, UR58, 0x1, UPT ;  /* 0x000000013a00788c */ /* 0x000fe4000bf05270 */
[----:B------:R-:W-:Y:S02]  /*5300*/  UIMAD.WIDE.U32 UR8, UR37, UR59, URZ ;  /* 0x0000003b250872a5 */ /* 0x000fe4000f8e00ff */
[----:B------:R-:W-:Y:S02]  /*5310*/  UIMAD.WIDE.U32 UR10, UR38, UR56, URZ ;  /* 0x00000038260a72a5 */ /* 0x000fe4000f8e00ff */
[----:B------:R-:W-:Y:S02]  /*5320*/  UISETP.NE.AND UP1, UPT, UR41, 0x1, UPT ;  /* 0x000000012900788c */ /* 0x000fe4000bf25270 */
[----:B------:R-:W-:Y:S01]  /*5330*/  UISETP.NE.AND UP2, UPT, UR40, 0x1, UPT ;  /* 0x000000012800788c */ /* 0x000fe2000bf45270 */
[----:B------:R-:W-:Y:S02]  /*5340*/  UMOV UR4, UR5 ;  /* 0x0000000500047c82 */ /* 0x000fe40008000000 */
[----:B-1----:R-:W-:Y:S03]  /*5350*/  USHF.R.U32.HI UR5, URZ, UR12, UR4 ;  /* 0x0000000cff057299 */ /* 0x002fe60008011604 */
[----:B------:R-:W-:Y:S02]  /*5360*/  UMOV UR4, UR7 ;  /* 0x0000000700047c82 */ /* 0x000fe40008000000 */
[----:B------:R-:W-:Y:S02]  /*5370*/  USHF.R.U32.HI UR7, URZ, UR57, UR4 ;  /* 0x00000039ff077299 */ /* 0x000fe40008011604 */
[----:B------:R-:W-:Y:S02]  /*5380*/  USEL UR4, UR62, UR5, !UP0 ;  /* 0x000000053e047287 */ /* 0x000fe4000c000000 */
[----:B------:R-:W-:Y:S01]  /*5390*/  USEL UR7, UR63, UR7, !UP1 ;  /* 0x000000073f077287 */ /* 0x000fe2000c800000 */
[----:B------:R-:W-:Y:S01]  /*53a0*/  UMOV UR5, UR9 ;  /* 0x0000000900057c82 */ /* 0x000fe20008000000 */
[----:B------:R-:W-:Y:S02]  /*53b0*/  UIMAD.WIDE.U32 UR8, UR4, UR42, URZ ;  /* 0x0000002a040872a5 */ /* 0x000fe4000f8e00ff */
[----:B------:R-:W-:Y:S03]  /*53c0*/  USHF.R.U32.HI UR6, URZ, UR12, UR5 ;  /* 0x0000000cff067299 */ /* 0x000fe60008011605 */
[----:B------:R-:W-:Y:S01]  /*53d0*/  UMOV UR5, UR11 ;  /* 0x0000000b00057c82 */ /* 0x000fe20008000000 */
[----:B------:R-:W-:Y:S02]  /*53e0*/  UIMAD.WIDE.U32 UR10, UR7, UR42, URZ ;  /* 0x0000002a070a72a5 */ /* 0x000fe4000f8e00ff */
[----:B------:R-:W-:Y:S02]  /*53f0*/  USHF.R.U32.HI UR12, URZ, UR57, UR5 ;  /* 0x00000039ff0c7299 */ /* 0x000fe40008011605 */
[----:B------:R-:W-:Y:S01]  /*5400*/  USEL UR6, UR37, UR6, !UP0 ;  /* 0x0000000625067287 */ /* 0x000fe2000c000000 */
[----:B------:R-:W-:Y:S02]  /*5410*/  UMOV UR5, UR9 ;  /* 0x0000000900057c82 */ /* 0x000fe40008000000 */
[----:B------:R-:W-:Y:S01]  /*5420*/  UMOV UR10, UR11 ;  /* 0x0000000b000a7c82 */ /* 0x000fe20008000000 */
[----:B------:R-:W-:Y:S02]  /*5430*/  @UP2 USHF.R.U32.HI UR4, URZ, UR43, UR5 ;  /* 0x0000002bff042299 */ /* 0x000fe40008011605 */
[----:B------:R-:W-:Y:S02]  /*5440*/  @UP2 USHF.R.U32.HI UR7, URZ, UR43, UR10 ;  /* 0x0000002bff072299 */ /* 0x000fe4000801160a */
[----:B------:R-:W-:Y:S02]  /*5450*/  UIMAD UR4, UR40, UR4, URZ ;  /* 0x00000004280472a4 */ /* 0x000fe4000f8e02ff */
[----:B------:R-:W-:Y:S02]  /*5460*/  UIMAD.WIDE.U32 UR10, UR6, UR42, URZ ;  /* 0x0000002a060a72a5 */ /* 0x000fe4000f8e00ff */
[----:B------:R-:W-:Y:S02]  /*5470*/  USEL UR5, UR38, UR12, !UP1 ;  /* 0x0000000c26057287 */ /* 0x000fe4000c800000 */
[----:B------:R-:W-:Y:S02]  /*5480*/  UIMAD UR8, UR40, UR7, URZ ;  /* 0x00000007280872a4 */ /* 0x000fe4000f8e02ff */
[----:B------:R-:W-:Y:S03]  /*5490*/  UISETP.GE.AND UP0, UPT, UR6, UR4, UPT ;  /* 0x000000040600728c */ /* 0x000fe6000bf06270 */
[----:B------:R-:W-:Y:S01]  /*54a0*/  UMOV UR4, UR11 ;  /* 0x0000000b00047c82 */ /* 0x000fe20008000000 */
[----:B------:R-:W-:Y:S02]  /*54b0*/  UISETP.GE.OR UP0, UPT, UR5, UR8, UP0 ;  /* 0x000000080500728c */ /* 0x000fe40008706670 */
[----:B------:R-:W-:Y:S02]  /*54c0*/  USHF.R.U32.HI UR4, URZ, UR43, UR4 ;  /* 0x0000002bff047299 */ /* 0x000fe40008011604 */
[----:B------:R-:W-:Y:S02]  /*54d0*/  UIMAD.WIDE.U32 UR8, UR5, UR42, URZ ;  /* 0x0000002a050872a5 */ /* 0x000fe4000f8e00ff */
[----:B------:R-:W-:Y:S02]  /*54e0*/  USEL UR11, UR6, UR4, !UP2 ;  /* 0x00000004060b7287 */ /* 0x000fe4000d000000 */
[----:B------:R-:W-:Y:S02]  /*54f0*/  UIADD3 UR8, UPT, UPT, -UR5, URZ, URZ ;  /* 0x000000ff05087290 */ /* 0x000fe4000fffe1ff */
[----:B------:R-:W-:Y:S01]  /*5500*/  UIADD3 UR10, UPT, UPT, -UR11, URZ, URZ ;  /* 0x000000ff0b0a7290 */ /* 0x000fe2000fffe1ff */
[----:B------:R-:W-:Y:S01]  /*5510*/  @!UP0 UMOV UR4, UR9 ;  /* 0x0000000900048c82 */ /* 0x000fe20008000000 */
[----:B------:R-:W-:Y:S02]  /*5520*/  UIADD3 UR9, UPT, UPT, -UR6, URZ, URZ ;  /* 0x000000ff06097290 */ /* 0x000fe4000fffe1ff */
[----:B------:R-:W-:Y:S02]  /*5530*/  @!UP0 USHF.R.U32.HI UR4, URZ, UR43, UR4 ;  /* 0x0000002bff048299 */ /* 0x000fe40008011604 */
[----:B------:R-:W-:Y:S02]  /*5540*/  UIMAD UR10, UR40, UR10, UR6 ;  /* 0x0000000a280a72a4 */ /* 0x000fe4000f8e0206 */
[----:B------:R-:W-:Y:S04]  /*5550*/  @!UP0 USEL UR4, UR5, UR4, !UP2 ;  /* 0x0000000405048287 */ /* 0x000fe8000d000000 */
[----:B------:R-:W-:Y:S02]  /*5560*/  @!UP0 UIMAD UR10, UR7, UR10, UR4 ;  /* 0x0000000a070a82a4 */ /* 0x000fe4000f8e0204 */
[----:B------:R-:W-:Y:S02]  /*5570*/  @!UP0 UIADD3 UR11, UPT, UPT, UR11, -UR4, URZ ;  /* 0x800000040b0b8290 */ /* 0x000fe4000fffe0ff */
[----:B------:R-:W-:Y:S02]  /*5580*/  UIMAD UR7, UR41, UR8, UR38 ;  /* 0x00000008290772a4 */ /* 0x000fe4000f8e0226 */
[----:B------:R-:W-:Y:S02]  /*5590*/  @!UP0 UIMAD UR6, UR11, UR40, UR5 ;  /* 0x000000280b0682a4 */ /* 0x000fe4000f8e0205 */
[----:B------:R-:W-:Y:S01]  /*55a0*/  UIMAD UR4, UR58, UR9, UR37 ;  /* 0x000000093a0472a4 */ /* 0x000fe2000f8e0225 */
[----:B------:R-:W-:Y:S02]  /*55b0*/  @!UP0 UMOV UR5, UR10 ;  /* 0x0000000a00058c82 */ /* 0x000fe40008000000 */
[----:B------:R-:W-:Y:S02]  /*55c0*/  UIMAD UR38, UR5, UR41, UR7 ;  /* 0x00000029052672a4 */ /* 0x000fe4000f8e0207 */
[----:B------:R-:W-:Y:S11]  /*55d0*/  UIMAD UR37, UR6, UR58, UR4 ;  /* 0x0000003a062572a4 */ /* 0x000ff6000f8e0204 */
[----:B------:R-:W-:Y:S01]  /*55e0*/  @!UPT UIADD3 URZ, UPT, UPT, URZ, URZ, URZ ;  /* 0x000000fffffff290 */ /* 0x000fe2000fffe0ff */
.L_x_89:
[----:B------:R-:W-:Y:S01]  /*55f0*/  UISETP.NE.AND UP0, UPT, UR39, 0x1, UPT ;  /* 0x000000012700788c */ /* 0x000fe2000bf05270 */
[----:B------:R-:W-:Y:S01]  /*5600*/  R2UR UR11, R59 ;  /* 0x000000003b0b72ca */ /* 0x000fe200000e0000 */
[----:B------:R-:W-:Y:S01]  /*5610*/  USHF.L.U32 UR50, UR26, 0x6, URZ ;  /* 0x000000061a327899 */ /* 0x000fe200080006ff */
[----:B------:R-:W-:Y:S01]  /*5620*/  IADD3 R51, PT, PT, R51, 0x1, RZ ;  /* 0x0000000133337810 */ /* 0x000fe20007ffe0ff */
[----:B------:R-:W-:Y:S07]  /*5630*/  USHF.L.U32 UR49, UR30, 0x6, URZ ;  /* 0x000000061e317899 */ /* 0x000fee00080006ff */
[----:B------:R-:W1:Y:S01]  /*5640*/  @!UP0 LDCU.128 UR12, c[0x0][0xb10] ;  /* 0x00016200ff0c87ac */ /* 0x000e620008000c00 */
[----:B------:R-:W2:Y:S01]  /*5650*/  @!UP0 LDCU UR5, c[0x0][0xb0c] ;  /* 0x00016180ff0587ac */ /* 0x000ea20008000800 */
[----:B------:R-:W3:Y:S01]  /*5660*/  @!UP0 LDCU UR10, c[0x0][0xb20] ;  /* 0x00016400ff0a87ac */ /* 0x000ee20008000800 */
[----:B-1----:R-:W-:Y:S02]  /*5670*/  UIMAD.WIDE.U32 UR8, UR38, UR12, URZ ;  /* 0x0000000c260872a5 */ /* 0x002fe4000f8e00ff */
[----:B------:R-:W-:Y:S02]  /*5680*/  UIMAD.WIDE.U32 UR6, UR37, UR15, URZ ;  /* 0x0000000f250672a5 */ /* 0x000fe4000f8e00ff */
[----:B------:R-:W-:Y:S03]  /*5690*/  @!UP0 UISETP.NE.AND UP1, UPT, UR14, 0x1, UPT ;  /* 0x000000010e00888c */ /* 0x000fe6000bf25270 */
[----:B------:R-:W-:Y:S01]  /*56a0*/  @!UP0 UMOV UR4, UR9 ;  /* 0x0000000900048c82 */ /* 0x000fe20008000000 */
[----:B--2---:R-:W-:Y:S02]  /*56b0*/  @!UP0 UISETP.NE.AND UP2, UPT, UR5, 0x1, UPT ;  /* 0x000000010500888c */ /* 0x004fe4000bf45270 */
[----:B------:R-:W-:Y:S01]  /*56c0*/  @!UP0 USHF.R.U32.HI UR4, URZ, UR13, UR4 ;  /* 0x0000000dff048299 */ /* 0x000fe20008011604 */
[----:B------:R-:W-:Y:S02]  /*56d0*/  @!UP0 UMOV UR6, UR7 ;  /* 0x0000000700068c82 */ /* 0x000fe40008000000 */
[----:B---3--:R-:W-:Y:S02]  /*56e0*/  @!UP0 USHF.R.U32.HI UR6, URZ, UR10, UR6 ;  /* 0x0000000aff068299 */ /* 0x008fe40008011606 */
[----:B------:R-:W-:Y:S02]  /*56f0*/  @!UP0 USEL UR7, UR38, UR4, !UP2 ;  /* 0x0000000426078287 */ /* 0x000fe4000d000000 */
[----:B------:R-:W-:Y:S04]  /*5700*/  @!UP0 USEL UR6, UR37, UR6, !UP1 ;  /* 0x0000000625068287 */ /* 0x000fe8000c800000 */
[----:B------:R-:W-:Y:S02]  /*5710*/  @!UP0 UIADD3 UR4, UPT, UPT, -UR7, UR6, URZ ;  /* 0x0000000607048290 */ /* 0x000fe4000fffe1ff */
[----:B------:R-:W-:Y:S02]  /*5720*/  @!UP0 UIADD3 UR6, UPT, UPT, UR7, -UR6, URZ ;  /* 0x8000000607068290 */ /* 0x000fe4000fffe0ff */
[----:B------:R-:W-:Y:S02]  /*5730*/  @!UP0 UIMAD UR38, UR4, UR5, UR38 ;  /* 0x00000005042682a4 */ /* 0x000fe4000f8e0226 */
[----:B------:R-:W-:Y:S02]  /*5740*/  @!UP0 UIMAD UR37, UR6, UR14, UR37 ;  /* 0x0000000e062582a4 */ /* 0x000fe4000f8e0225 */
[----:B------:R-:W-:Y:S09]  /*5750*/  ULOP3.LUT UP0, URZ, UR11, 0x1b0, URZ, 0xc0, !UPT ;  /* 0x000001b00bff7892 */ /* 0x000ff2000f80c0ff */
[----:B------:R-:W-:Y:S05]  /*5760*/  BRA.U !UP0, `(.L_x_90) ;  /* 0x00000001087c7547 */ /* 0x000fea000b800000 */
[----:B------:R-:W1:Y:S01]  /*5770*/  LDCU.64 UR8, c[0x4][0x80] ;  /* 0x01001000ff0877ac */ /* 0x000e620008000a00 */
[----:B------:R-:W-:Y:S01]  /*5780*/  MOV R2, 0x0 ;  /* 0x0000000000027802 */ /* 0x000fe20000000f00 */
[----:B------:R-:W-:Y:S02]  /*5790*/  HFMA2 R12, -RZ, RZ, 0, 5.9604644775390625e-08 ;  /* 0x00000001ff0c7431 */ /* 0x000fe400000001ff */
[----:B------:R-:W-:Y:S01]  /*57a0*/  IMAD.MOV.U32 R8, RZ, RZ, 0x70 ;  /* 0x00000070ff087424 */ /* 0x000fe200078e00ff */
[----:B------:R2:W3:Y:S01]  /*57b0*/  LDC.64 R14, c[0x4][R2] ;  /* 0x01000000020e7b82 */ /* 0x0004e20000000a00 */
[----:B------:R-:W4:Y:S01]  /*57c0*/  LDCU.64 UR6, c[0x4][0x88] ;  /* 0x01001100ff0677ac */ /* 0x000f220008000a00 */
[----:B------:R-:W-:Y:S01]  /*57d0*/  IMAD.MOV.U32 R13, RZ, RZ, RZ ;  /* 0x000000ffff0d7224 */ /* 0x000fe200078e00ff */
[----:B------:R-:W2:Y:S01]  /*57e0*/  LDCU.64 UR4, c[0x4][0x8] ;  /* 0x01000100ff0477ac */ /* 0x000ea20008000a00 */
[----:B-1----:R-:W-:Y:S01]  /*57f0*/  MOV R5, UR9 ;  /* 0x0000000900057c02 */ /* 0x002fe20008000f00 */
[----:B------:R-:W-:Y:S01]  /*5800*/  IMAD.U32 R4, RZ, RZ, UR8 ;  /* 0x00000008ff047e24 */ /* 0x000fe2000f8e00ff */
[----:B----4-:R-:W-:Y:S01]  /*5810*/  MOV R7, UR7 ;  /* 0x0000000700077c02 */ /* 0x010fe20008000f00 */
[----:B------:R-:W-:Y:S01]  /*5820*/  IMAD.U32 R6, RZ, RZ, UR6 ;  /* 0x00000006ff067e24 */ /* 0x000fe2000f8e00ff */
[----:B--2---:R-:W-:Y:S01]  /*5830*/  MOV R11, UR5 ;  /* 0x00000005000b7c02 */ /* 0x004fe20008000f00 */
[----:B------:R-:W-:Y:S02]  /*5840*/  IMAD.U32 R10, RZ, RZ, UR4 ;  /* 0x00000004ff0a7e24 */ /* 0x000fe4000f8e00ff */
[----:B------:R-:W-:Y:S07]  /*5850*/  LEPC R20, `(.L_x_91) ;  /* 0x000000001014794e */ /* 0x000fee0000000000 */
[----:B---3-5:R-:W-:Y:S05]  /*5860*/  CALL.ABS.NOINC R14 ;  /* 0x000000000e007343 */ /* 0x028fea0003c00000 */
.L_x_91:
[----:B------:R-:W1:Y:S01]  /*5870*/  LDCU.64 UR8, c[0x4][0x80] ;  /* 0x01001000ff0877ac */ /* 0x000e620008000a00 */
[----:B------:R-:W2:Y:S01]  /*5880*/  LDC.64 R2, c[0x4][R2] ;  /* 0x0100000002027b82 */ /* 0x000ea20000000a00 */
[----:B------:R-:W-:Y:S02]  /*5890*/  HFMA2 R12, -RZ, RZ, 0, 5.9604644775390625e-08 ;  /* 0x00000001ff0c7431 */ /* 0x000fe400000001ff */
[----:B------:R-:W-:Y:S02]  /*58a0*/  IMAD.MOV.U32 R8, RZ, RZ, 0x70 ;  /* 0x00000070ff087424 */ /* 0x000fe400078e00ff */
[----:B------:R-:W-:Y:S01]  /*58b0*/  IMAD.MOV.U32 R13, RZ, RZ, RZ ;  /* 0x000000ffff0d7224 */ /* 0x000fe200078e00ff */
[----:B------:R-:W3:Y:S01]  /*58c0*/  LDCU.64 UR6, c[0x4][0x88] ;  /* 0x01001100ff0677ac */ /* 0x000ee20008000a00 */
[----:B------:R-:W4:Y:S01]  /*58d0*/  LDCU.64 UR4, c[0x4][0x8] ;  /* 0x01000100ff0477ac */ /* 0x000f220008000a00 */
[----:B-1----:R-:W-:Y:S02]  /*58e0*/  MOV R4, UR8 ;  /* 0x0000000800047c02 */ /* 0x002fe40008000f00 */
[----:B------:R-:W-:Y:S02]  /*58f0*/  MOV R5, UR9 ;  /* 0x0000000900057c02 */ /* 0x000fe40008000f00 */
[----:B---3--:R-:W-:Y:S01]  /*5900*/  MOV R7, UR7 ;  /* 0x0000000700077c02 */ /* 0x008fe20008000f00 */
[----:B------:R-:W-:Y:S01]  /*5910*/  IMAD.U32 R6, RZ, RZ, UR6 ;  /* 0x00000006ff067e24 */ /* 0x000fe2000f8e00ff */
[----:B----4-:R-:W-:Y:S01]  /*5920*/  MOV R11, UR5 ;  /* 0x00000005000b7c02 */ /* 0x010fe20008000f00 */
[----:B------:R-:W-:Y:S02]  /*5930*/  IMAD.U32 R10, RZ, RZ, UR4 ;  /* 0x00000004ff0a7e24 */ /* 0x000fe4000f8e00ff */
[----:B------:R-:W-:Y:S07]  /*5940*/  LEPC R20, `(.L_x_90) ;  /* 0x000000001014794e */ /* 0x000fee0000000000 */
[----:B--2---:R-:W-:Y:S05]  /*5950*/  CALL.ABS.NOINC R2 ;  /* 0x0000000002007343 */ /* 0x004fea0003c00000 */
.L_x_90:
[----:B------:R-:W-:Y:S02]  /*5960*/  R2UR UR6, R49 ;  /* 0x00000000310672ca */ /* 0x000fe400000e0000 */
[----:B------:R-:W-:Y:S02]  /*5970*/  R2UR UR5, R57 ;  /* 0x00000000390572ca */ /* 0x000fe400000e0000 */
[----:B------:R-:W-:Y:S02]  /*5980*/  R2UR UR4, R56 ;  /* 0x00000000380472ca */ /* 0x000fe400000e0000 */
[----:B------:R-:W-:Y:S02]  /*5990*/  ISETP.NE.U32.AND P4, PT, R42, RZ, PT ;  /* 0x000000ff2a00720c */ /* 0x000fe40003f85070 */
[----:B------:R-:W-:Y:S02]  /*59a0*/  ISETP.NE.U32.AND P2, PT, RZ, UR60, PT ;  /* 0x0000003cff007c0c */ /* 0x000fe4000bf45070 */
[----:B------:R-:W-:Y:S02]  /*59b0*/  ISETP.NE.AND.EX P4, PT, R43, RZ, PT, P4 ;  /* 0x000000ff2b00720c */ /* 0x000fe40003f85340 */
[----:B------:R-:W-:Y:S01]  /*59c0*/  ISETP.NE.AND.EX P2, PT, RZ, UR61, PT, P2 ;  /* 0x0000003dff007c0c */ /* 0x000fe2000bf45320 */
[----:B------:R-:W-:Y:S02]  /*59d0*/  UISETP.NE.AND UP2, UPT, UR6, URZ, UPT ;  /* 0x000000ff0600728c */ /* 0x000fe4000bf45270 */
[----:B------:R-:W-:Y:S04]  /*59e0*/  UISETP.NE.U32.AND UP0, UPT, UR5, URZ, UPT ;  /* 0x000000ff0500728c */ /* 0x000fe8000bf05070 */
[----:B------:R-:W-:Y:S01]  /*59f0*/  UISETP.NE.AND.EX UP1, UPT, UR4, URZ, UPT, UP0 ;  /* 0x000000ff0400728c */ /* 0x000fe2000bf25300 */
[----:B------:R-:W-:Y:S01]  /*5a00*/  PLOP3.LUT P1, PT, PT, PT, UP2, 0x80, 0x8 ;  /* 0x000000000008781c */ /* 0x000fe20003f2f028 */
[----:B------:R-:W-:Y:S03]  /*5a10*/  UPLOP3.LUT UP0, UPT, UPT, UPT, UPT, 0x40, 0x4 ;  /* 0x000000000004789c */ /* 0x000fe60003f0e870 */
[----:B------:R-:W-:Y:S06]  /*5a20*/  @UP2 UPLOP3.LUT UP0, UPT, UPT, UPT, UP1, 0x80, 0x8 ;  /* 0x000000000008289c */ /* 0x000fec0003f0f010 */
[----:B------:R-:W-:Y:S01]  /*5a30*/  PLOP3.LUT P0, PT, PT, PT, UP0, 0x80, 0x8 ;  /* 0x000000000008781c */ /* 0x000fe20003f0f008 */
[----:B------:R-:W-:Y:S01]  /*5a40*/  @!UPT UIADD3 URZ, UPT, UPT, URZ, URZ, URZ ;  /* 0x000000fffffff290 */ /* 0x000fe2000fffe0ff */
[----:B------:R-:W-:Y:S11]  /*5a50*/  BRA.U !UP1, `(.L_x_92) ;  /* 0x0000000109407547 */ /* 0x000ff6000b800000 */
[----:B------:R-:W-:Y:S01]  /*5a60*/  UISETP.NE.U32.AND UP0, UPT, UR60, URZ, UPT ;  /* 0x000000ff3c00728c */ /* 0x000fe2000bf05070 */
[----:B------:R-:W-:Y:S01]  /*5a70*/  R2UR UR6, R57 ;  /* 0x00000000390672ca */ /* 0x000fe200000e0000 */
[----:B------:R-:W1:Y:S01]  /*5a80*/  LDCU.64 UR8, c[0x0][0x358] ;  /* 0x00006b00ff0877ac */ /* 0x000e620008000a00 */
[----:B------:R-:W-:Y:S02]  /*5a90*/  HFMA2 R45, -RZ, RZ, 0, 5.9604644775390625e-08 ;  /* 0x00000001ff2d7431 */ /* 0x000fe400000001ff */
[----:B------:R-:W-:Y:S01]  /*5aa0*/  IMAD.MOV.U32 R0, RZ, RZ, 0x1 ;  /* 0x00000001ff007424 */ /* 0x000fe200078e00ff */
[----:B------:R-:W-:Y:S06]  /*5ab0*/  UISETP.NE.AND.EX UP0, UPT, UR61, URZ, UPT, UP0 ;  /* 0x000000ff3d00728c */ /* 0x000fec000bf05300 */
[----:B------:R-:W-:Y:S05]  /*5ac0*/  PLOP3.LUT P3, PT, PT, PT, UP0, 0x80, 0x8 ;  /* 0x000000000008781c */ /* 0x000fea0003f6f008 */
[----:B------:R-:W2:Y:S01]  /*5ad0*/  @UP0 LDCU.64 UR4, c[0x0][0x888] ;  /* 0x00011100ff0407ac */ /* 0x000ea20008000a00 */
[----:B------:R-:W-:Y:S07]  /*5ae0*/  @UP0 UIMAD UR6, UR36, UR6, URZ ;  /* 0x00000006240602a4 */ /* 0x000fee000f8e02ff */
[----:B------:R-:W-:Y:S01]  /*5af0*/  @!P3 PRMT R45, R0, 0x7610, R45 ;  /* 0x00007610002db816 */ /* 0x000fe2000000002d */
[----:B--2---:R-:W-:Y:S06]  /*5b00*/  @UP0 UIMAD.WIDE UR4, UR6, 0x4, UR4 ;  /* 0x00000004060408a5 */ /* 0x004fec000f8e0204 */
[----:B-----5:R-:W-:Y:S02]  /*5b10*/  IMAD.U32 R26, RZ, RZ, UR4 ;  /* 0x00000004ff1a7e24 */ /* 0x020fe4000f8e00ff */
[----:B------:R-:W-:Y:S03]  /*5b20*/  IMAD.U32 R27, RZ, RZ, UR5 ;  /* 0x00000005ff1b7e24 */ /* 0x000fe6000f8e00ff */
[----:B------:R-:W2:Y:S02]  /*5b30*/  @!UP0 LDCU UR4, c[0x0][0x880] ;  /* 0x00011000ff0487ac */ /* 0x000ea40008000800 */
[----:B-1----:R1:W5:Y:S02]  /*5b40*/  @P3 LDG.E R26, desc[UR8][R26.64] ;  /* 0x000000081a1a3981 */ /* 0x002364000c1e1900 */
[----:B-12---:R-:W-:Y:S02]  /*5b50*/  @!P3 MOV R26, UR4 ;  /* 0x00000004001abc02 */ /* 0x006fe40008000f00 */
.L_x_92:
[----:B------:R-:W-:Y:S05]  /*5b60*/  @!P4 BRA `(.L_x_93) ;  /* 0x000000000024c947 */ /* 0x000fea0003800000 */
[----:B------:R-:W-:Y:S01]  /*5b70*/  ISETP.NE.U32.AND P3, PT, R40, RZ, PT ;  /* 0x000000ff2800720c */ /* 0x000fe20003f65070 */
[----:B------:R-:W1:Y:S03]  /*5b80*/  LDCU.64 UR4, c[0x0][0x358] ;  /* 0x00006b00ff0477ac */ /* 0x000e660008000a00 */
[----:B------:R-:W-:Y:S11]  /*5b90*/  ISETP.NE.AND.EX P3, PT, R41, RZ, PT, P3 ;  /* 0x000000ff2900720c */ /* 0x000ff60003f65330 */
[----:B------:R-:W-:Y:S02]  /*5ba0*/  @!UPT UIADD3 URZ, UPT, UPT, URZ, URZ, URZ ;  /* 0x000000fffffff290 */ /* 0x000fe4000fffe0ff */
[----:B------:R-:W2:Y:S01]  /*5bb0*/  @P3 LDC.64 R2, c[0x0][0x8a8] ;  /* 0x00022a00ff023b82 */ /* 0x000ea20000000a00 */
[----:B------:R-:W-:Y:S04]  /*5bc0*/  @P3 IMAD R0, R42, UR36, RZ ;  /* 0x000000242a003c24 */ /* 0x000fe8000f8e02ff */
[----:B--2---:R-:W-:Y:S05]  /*5bd0*/  @P3 IMAD.WIDE R2, R0, 0x4, R2 ;  /* 0x0000000400023825 */ /* 0x004fea00078e0202 */
[----:B-1---5:R1:W5:Y:S02]  /*5be0*/  @P3 LDG.E R24, desc[UR4][R2.64] ;  /* 0x0000000402183981 */ /* 0x022364000c1e1900 */
[----:B-1----:R-:W2:Y:S02]  /*5bf0*/  @!P3 LDC R24, c[0x0][0x8a0] ;  /* 0x00022800ff18bb82 */ /* 0x002ea40000000800 */
.L_x_93:
[----:B-----5:R-:W-:Y:S01]  /*5c00*/  FSETP.NEU.AND P3, PT, R26, RZ, PT ;  /* 0x000000ff1a00720b */ /* 0x020fe20003f6d000 */
[----:B------:R-:W-:Y:S01]  /*5c10*/  IMAD.U32 R2, RZ, RZ, UR46 ;  /* 0x0000002eff027e24 */ /* 0x000fe2000f8e00ff */
[----:B------:R-:W-:Y:S01]  /*5c20*/  SEL R5, RZ, 0xffffffff, P2 ;  /* 0xffffffffff057807 */ /* 0x000fe20001000000 */
[----:B------:R-:W-:Y:S01]  /*5c30*/  ULOP3.LUT UR4, UR55, 0x1, URZ, 0x3c, !UPT ;  /* 0x0000000137047892 */ /* 0x000fe2000f8e3cff */
[----:B------:R-:W-:Y:S01]  /*5c40*/  @P1 LOP3.LUT P2, RZ, R45, 0xff, RZ, 0xc0, !PT ;  /* 0x000000ff2dff1812 */ /* 0x000fe2000784c0ff */
[----:B------:R-:W-:Y:S01]  /*5c50*/  BSSY B1, `(.L_x_94) ;  /* 0x000003d000017945 */ /* 0x000fe20003800000 */
[----:B------:R-:W-:Y:S01]  /*5c60*/  @P1 SEL R0, RZ, 0xffffffff, P3 ;  /* 0xffffffffff001807 */ /* 0x000fe20001800000 */
[----:B------:R-:W-:Y:S01]  /*5c70*/  IMAD.MOV.U32 R65, RZ, RZ, 0x1 ;  /* 0x00000001ff417424 */ /* 0x000fe200078e00ff */
[----:B------:R-:W-:Y:S01]  /*5c80*/  LEA R2, R2, UR44, 0x3 ;  /* 0x0000002c02027c11 */ /* 0x000fe2000f8e18ff */
[----:B------:R-:W-:Y:S01]  /*5c90*/  IMAD.U32 R63, RZ, RZ, UR4 ;  /* 0x00000004ff3f7e24 */ /* 0x000fe2000f8e00ff */
[----:B------:R-:W-:Y:S01]  /*5ca0*/  @P0 SEL R0, R5, R0, !P2 ;  /* 0x0000000005000207 */ /* 0x000fe20005000000 */
[----:B------:R-:W-:Y:S01]  /*5cb0*/  IMAD.U32 R64, RZ, RZ, UR46 ;  /* 0x0000002eff407e24 */ /* 0x000fe2000f8e00ff */
[----:B------:R-:W-:Y:S02]  /*5cc0*/  LEA R27, R22, UR44, 0x3 ;  /* 0x0000002c161b7c11 */ /* 0x000fe4000f8e18ff */
[----:B------:R-:W-:Y:S02]  /*5cd0*/  CS2R R38, SRZ ;  /* 0x0000000000267805 */ /* 0x000fe4000001ff00 */
[----:B------:R-:W-:Y:S02]  /*5ce0*/  @P1 LOP3.LUT R0, R0, 0x1, RZ, 0xc0, !PT ;  /* 0x0000000100001812 */ /* 0x000fe400078ec0ff */
[----:B------:R-:W-:Y:S02]  /*5cf0*/  CS2R R36, SRZ ;  /* 0x0000000000247805 */ /* 0x000fe4000001ff00 */
[----:B------:R-:W-:Y:S02]  /*5d00*/  SHF.L.U32 R3, R53, 0x1f, RZ ;  /* 0x0000001f35037819 */ /* 0x000fe400000006ff */
[----:B------:R-:W-:Y:S02]  /*5d10*/  CS2R R30, SRZ ;  /* 0x00000000001e7805 */ /* 0x000fe4000001ff00 */
[----:B------:R-:W-:Y:S02]  /*5d20*/  ISETP.NE.U32.OR P5, PT, R0, 0x1, !P1 ;  /* 0x000000010000780c */ /* 0x000fe40004fa5470 */
[----:B------:R-:W-:Y:S02]  /*5d30*/  CS2R R28, SRZ ;  /* 0x00000000001c7805 */ /* 0x000fe4000001ff00 */
[----:B------:R-:W-:Y:S02]  /*5d40*/  PLOP3.LUT P2, PT, PT, PT, UP1, 0x80, 0x8 ;  /* 0x000000000008781c */ /* 0x000fe40003f4f018 */
[----:B------:R-:W-:Y:S02]  /*5d50*/  LEA.HI R25, R22, R22, RZ, 0x1 ;  /* 0x0000001616197211 */ /* 0x000fe400078f08ff */
[----:B------:R-:W-:Y:S02]  /*5d60*/  LOP3.LUT P4, R50, R45, 0xff, RZ, 0xc0, !PT ;  /* 0x000000ff2d327812 */ /* 0x000fe4000788c0ff */
[----:B------:R-:W-:Y:S02]  /*5d70*/  SEL R4, RZ, 0xffffffff, P3 ;  /* 0xffffffffff047807 */ /* 0x000fe40001800000 */
[----:B------:R-:W-:Y:S02]  /*5d80*/  P2R R61, PR, RZ, 0x20 ;  /* 0x00000020ff3d7803 */ /* 0x000fe40000000000 */
[----:B------:R-:W-:Y:S03]  /*5d90*/  @P5 SHF.L.U32 R0, R63, 0x1f, RZ ;  /* 0x0000001f3f005819 */ /* 0x000fe600000006ff */
[----:B------:R-:W-:Y:S01]  /*5da0*/  @P2 SEL R4, R5, R4, !P4 ;  /* 0x0000000405042207 */ /* 0x000fe20006000000 */
[----:B------:R1:W3:Y:S03]  /*5db0*/  @P5 SYNCS.PHASECHK.TRANS64.TRYWAIT P1, [R2+URZ+0x50], R0 ;  /* 0x00005000020055a7 */ /* 0x0002e600080211ff */
[----:B------:R-:W-:Y:S04]  /*5dc0*/  LOP3.LUT R4, R4, 0x1, RZ, 0xc0, !PT ;  /* 0x0000000104047812 */ /* 0x000fe800078ec0ff */
[----:B------:R-:W-:Y:S04]  /*5dd0*/  ISETP.NE.U32.AND P2, PT, R4, 0x1, PT ;  /* 0x000000010400780c */ /* 0x000fe80003f45070 */
[----:B------:R-:W-:Y:S01]  /*5de0*/  P2R R66, PR, RZ, 0x4 ;  /* 0x00000004ff427803 */ /* 0x000fe20000000000 */
[----:B------:R4:W2:Y:S01]  /*5df0*/  SYNCS.PHASECHK.TRANS64.TRYWAIT P0, [R27+URZ+0xb0], R3 ;  /* 0x0000b0031b0075a7 */ /* 0x0008a200080011ff */
[C---:B-1----:R-:W-:Y:S01]  /*5e00*/  IMAD.SHL.U32 R0, R25.reuse, 0x20, RZ ;  /* 0x0000002019007824 */ /* 0x042fe200078e00ff */
[----:B------:R-:W-:Y:S04]  /*5e10*/  LOP3.LUT R25, R25, 0xffe, RZ, 0xc0, !PT ;  /* 0x00000ffe19197812 */ /* 0x000fe800078ec0ff */
[----:B------:R-:W-:Y:S01]  /*5e20*/  LOP3.LUT R0, R0, 0xffffffc0, RZ, 0xc0, !PT ;  /* 0xffffffc000007812 */ /* 0x000fe200078ec0ff */
[----:B------:R-:W-:Y:S04]  /*5e30*/  IMAD.IADD R25, R22, 0x1, -R25 ;  /* 0x0000000116197824 */ /* 0x000fe800078e0a19 */
[----:B------:R-:W-:Y:S04]  /*5e40*/  IMAD.IADD R0, R23, 0x1, R0 ;  /* 0x0000000117007824 */ /* 0x000fe800078e0200 */
[----:B------:R-:W-:Y:S01]  /*5e50*/  IMAD R25, R25, 0x100000, R0 ;  /* 0x0010000019197824 */ /* 0x000fe200078e0200 */
[----:B---3--:R-:W-:Y:S01]  /*5e60*/  @P5 SEL R65, RZ, 0x1, !P1 ;  /* 0x00000001ff415807 */ /* 0x008fe20004800000 */
[----:B----4-:R-:W-:Y:S06]  /*5e70*/  @!P5 BRA `(.L_x_95) ;  /* 0x000000000068d947 */ /* 0x010fec0003800000 */
[----:B------:R-:W-:Y:S01]  /*5e80*/  HFMA2 R31, -RZ, RZ, 0, 0 ;  /* 0x00000000ff1f7431 */ /* 0x000fe200000001ff */
[----:B------:R-:W-:Y:S01]  /*5e90*/  ISETP.NE.AND P1, PT, R65, RZ, PT ;  /* 0x000000ff4100720c */ /* 0x000fe20003f25270 */
[----:B------:R-:W-:Y:S01]  /*5ea0*/  IMAD.U32 R0, RZ, RZ, UR46 ;  /* 0x0000002eff007e24 */ /* 0x000fe2000f8e00ff */
[----:B------:R-:W-:Y:S11]  /*5eb0*/  BSSY B0, `(.L_x_96) ;  /* 0x0000005000007945 */ /* 0x000ff60003800000 */
[----:B------:R-:W-:Y:S05]  /*5ec0*/  @P1 BRA `(.L_x_97) ;  /* 0x00000000000c1947 */ /* 0x000fea0003800000 */
[----:B------:R-:W-:Y:S04]  /*5ed0*/  SHF.L.U32 R4, R63, 0x1f, RZ ;  /* 0x0000001f3f047819 */ /* 0x000fe800000006ff */
[----:B------:R-:W1:Y:S02]  /*5ee0*/  SYNCS.PHASECHK.TRANS64.TRYWAIT P1, [R2+URZ+0x50], R4 ;  /* 0x00005004020075a7 */ /* 0x000e6400080211ff */
[----:B-1----:R-:W-:Y:S05]  /*5ef0*/  @!P1 BRA `(.L_x_98) ;  /* 0x0000001c00cc9947 */ /* 0x002fea0003800000 */
.L_x_97:
[----:B------:R-:W-:Y:S05]  /*5f00*/  BSYNC B0 ;  /* 0x0000000000007941 */ /* 0x000fea0003800000 */
.L_x_96:
[----:B------:R-:W-:Y:S01]  /*5f10*/  ISETP.NE.AND P1, PT, R66, RZ, PT ;  /* 0x000000ff4200720c */ /* 0x000fe20003f25270 */
[----:B------:R-:W-:Y:S01]  /*5f20*/  IMAD.MOV.U32 R30, RZ, RZ, RZ ;  /* 0x000000ffff1e7224 */ /* 0x000fe200078e00ff */
[----:B------:R-:W-:Y:S02]  /*5f30*/  CS2R R28, SRZ ;  /* 0x00000000001c7805 */ /* 0x000fe4000001ff00 */
[----:B------:R-:W-:Y:S02]  /*5f40*/  CS2R R38, SRZ ;  /* 0x0000000000267805 */ /* 0x000fe4000001ff00 */
[----:B------:R-:W-:Y:S07]  /*5f50*/  CS2R R36, SRZ ;  /* 0x0000000000247805 */ /* 0x000fee000001ff00 */
[----:B-1----:R-:W-:Y:S01]  /*5f60*/  @P1 IMAD R2, R0, 0x800, R44 ;  /* 0x0000080000021824 */ /* 0x002fe200078e022c */
[----:B------:R-:W-:Y:S05]  /*5f70*/  @P1 WARPSYNC.ALL ;  /* 0x0000000000001948 */ /* 0x000fea0003800000 */
[----:B------:R-:W-:Y:S01]  /*5f80*/  @P1 LEA R2, R2, UR44, 0x1 ;  /* 0x0000002c02021c11 */ /* 0x000fe2000f8e08ff */
[----:B------:R-:W-:Y:S04]  /*5f90*/  UIADD3 UR4, UPT, UPT, UR46, 0x1, URZ ;  /* 0x000000012e047890 */ /* 0x000fe8000fffe0ff */
[----:B------:R1:W3:Y:S01]  /*5fa0*/  @P1 LDSM.16.M88.4 R28, [R2+0x200] ;  /* 0x00020000021c183b */ /* 0x0002e20000000200 */
[----:B------:R-:W-:Y:S01]  /*5fb0*/  UISETP.NE.AND UP0, UPT, UR4, 0x3, UPT ;  /* 0x000000030400788c */ /* 0x000fe2000bf05270 */
[----:B------:R-:W-:Y:S03]  /*5fc0*/  @P1 IMAD R0, R54, 0x2, R2 ;  /* 0x0000000236001824 */ /* 0x000fe600078e0202 */
[----:B------:R-:W-:Y:S02]  /*5fd0*/  USEL UR5, URZ, 0x1, UP0 ;  /* 0x00000001ff057887 */ /* 0x000fe40008000000 */
[----:B------:R1:W4:Y:S01]  /*5fe0*/  @P1 LDSM.16.M88.4 R36, [R0+0x200] ;  /* 0x000200000024183b */ /* 0x0003220000000200 */
[----:B------:R-:W-:Y:S03]  /*5ff0*/  USEL UR4, UR4, URZ, UP0 ;  /* 0x000000ff04047287 */ /* 0x000fe60008000000 */
[----:B------:R-:W-:Y:S03]  /*6000*/  LOP3.LUT R63, R63, UR5, RZ, 0x3c, !PT ;  /* 0x000000053f3f7c12 */ /* 0x000fe6000f8e3cff */
[----:B------:R-:W-:Y:S02]  /*6010*/  IMAD.U32 R64, RZ, RZ, UR4 ;  /* 0x00000004ff407e24 */ /* 0x000fe4000f8e00ff */
.L_x_95:
[----:B------:R-:W-:Y:S05]  /*6020*/  BSYNC B1 ;  /* 0x0000000000017941 */ /* 0x000fea0003800000 */
.L_x_94:
[----:B-1----:R-:W-:Y:S04]  /*6030*/  SHF.R.U32.HI R0, RZ, 0x15, R25 ;  /* 0x00000015ff007819 */ /* 0x002fe80000011619 */
[----:B------:R-:W-:Y:S01]  /*6040*/  LOP3.LUT P1, RZ, R0, 0x3, R46, 0x48, !PT ;  /* 0x0000000300ff7812 */ /* 0x000fe2000782482e */
[----:B------:R-:W-:Y:S01]  /*6050*/  @!UPT UIADD3 URZ, UPT, UPT, URZ, URZ, URZ ;  /* 0x000000fffffff290 */ /* 0x000fe2000fffe0ff */
[----:B--2---:R-:W-:Y:S11]  /*6060*/  @P0 BRA `(.L_x_99) ;  /* 0x0000000000080947 */ /* 0x004ff60003800000 */
[----:B------:R-:W1:Y:S02]  /*6070*/  SYNCS.PHASECHK.TRANS64.TRYWAIT P0, [R27+URZ+0xb0], R3 ;  /* 0x0000b0031b0075a7 */ /* 0x000e6400080011ff */
[----:B-1----:R-:W-:Y:S05]  /*6080*/  @!P0 BRA `(.L_x_100) ;  /* 0x0000001c007c8947 */ /* 0x002fea0003800000 */
.L_x_99:
[----:B------:R-:W-:Y:S05]  /*6090*/  @!P1 BRA `(.L_x_101) ;  /* 0x0000000000409947 */ /* 0x000fea0003800000 */
[----:B------:R-:W2:Y:S01]  /*60a0*/  LDCU.64 UR8, c[0x4][0x70] ;  /* 0x01000e00ff0877ac */ /* 0x000ea20008000a00 */
[----:B-1----:R-:W-:Y:S01]  /*60b0*/  MOV R3, 0x0 ;  /* 0x0000000000037802 */ /* 0x002fe20000000f00 */
[----:B------:R-:W-:Y:S02]  /*60c0*/  HFMA2 R12, -RZ, RZ, 0, 5.9604644775390625e-08 ;  /* 0x00000001ff0c7431 */ /* 0x000fe400000001ff */
[----:B------:R-:W-:Y:S02]  /*60d0*/  IMAD.MOV.U32 R8, RZ, RZ, 0x192 ;  /* 0x00000192ff087424 */ /* 0x000fe400078e00ff */
[----:B------:R-:W-:Y:S01]  /*60e0*/  IMAD.MOV.U32 R13, RZ, RZ, RZ ;  /* 0x000000ffff0d7224 */ /* 0x000fe200078e00ff */
[----:B------:R-:W1:Y:S01]  /*60f0*/  LDCU.64 UR6, c[0x4][0x78] ;  /* 0x01000f00ff0677ac */ /* 0x000e620008000a00 */
[----:B------:R-:W3:Y:S01]  /*6100*/  LDC.64 R2, c[0x4][R3] ;  /* 0x0100000003027b82 */ /* 0x000ee20000000a00 */
[----:B------:R-:W5:Y:S01]  /*6110*/  LDCU.64 UR4, c[0x4][0x10] ;  /* 0x01000200ff0477ac */ /* 0x000f620008000a00 */
[----:B--2---:R-:W-:Y:S01]  /*6120*/  MOV R5, UR9 ;  /* 0x0000000900057c02 */ /* 0x004fe20008000f00 */
[----:B------:R-:W-:Y:S01]  /*6130*/  IMAD.U32 R4, RZ, RZ, UR8 ;  /* 0x00000008ff047e24 */ /* 0x000fe2000f8e00ff */
[----:B-1----:R-:W-:Y:S01]  /*6140*/  MOV R7, UR7 ;  /* 0x0000000700077c02 */ /* 0x002fe20008000f00 */
[----:B------:R-:W-:Y:S01]  /*6150*/  IMAD.U32 R6, RZ, RZ, UR6 ;  /* 0x00000006ff067e24 */ /* 0x000fe2000f8e00ff */
[----:B-----5:R-:W-:Y:S01]  /*6160*/  MOV R11, UR5 ;  /* 0x00000005000b7c02 */ /* 0x020fe20008000f00 */
[----:B------:R-:W-:Y:S02]  /*6170*/  IMAD.U32 R10, RZ, RZ, UR4 ;  /* 0x00000004ff0a7e24 */ /* 0x000fe4000f8e00ff */
[----:B------:R-:W-:Y:S07]  /*6180*/  LEPC R20, `(.L_x_101) ;  /* 0x000000001014794e */ /* 0x000fee0000000000 */
[----:B---34-:R-:W-:Y:S05]  /*6190*/  CALL.ABS.NOINC R2 ;  /* 0x0000000002007343 */ /* 0x018fea0003c00000 */
.L_x_101:
[----:B-1-3--:R-:W-:Y:S01]  /*61a0*/  SHF.L.U32 R3, R28, 0x10, RZ ;  /* 0x000000101c037819 */ /* 0x00afe200000006ff */
[----:B------:R-:W-:Y:S05]  /*61b0*/  WARPSYNC.ALL ;  /* 0x0000000000007948 */ /* 0x000fea0003800000 */
[----:B------:R-:W-:Y:S01]  /*61c0*/  R2UR UR4, R25 ;  /* 0x00000000190472ca */ /* 0x000fe200000e0000 */
[----:B------:R-:W-:Y:S01]  /*61d0*/  BSSY.RECONVERGENT B0, `(.L_x_102) ;  /* 0x0000051000007945 */ /* 0x000fe20003800200 */
[----:B------:R-:W-:Y:S02]  /*61e0*/  SHF.L.U32 R20, R30, 0x10, RZ ;  /* 0x000000101e147819 */ /* 0x000fe400000006ff */
[----:B------:R-:W-:Y:S02]  /*61f0*/  SHF.L.U32 R62, R54, 0x1, RZ ;  /* 0x00000001363e7819 */ /* 0x000fe400000006ff */
[----:B------:R-:W-:Y:S07]  /*6200*/  ISETP.NE.AND P0, PT, R55, RZ, PT ;  /* 0x000000ff3700720c */ /* 0x000fee0003f05270 */
[----:B------:R-:W1:Y:S02]  /*6210*/  LDTM.16dp256bit.x4 R4, tmem[UR4] ;  /* 0x00000004000479ee */ /* 0x000e640008120000 */
[----:B-1----:R-:W-:Y:S01]  /*6220*/  FMUL R0, R24, R4 ;  /* 0x0000000418007220 */ /* 0x002fe20000400000 */
[----:B------:R-:W-:Y:S01]  /*6230*/  LOP3.LUT R4, R28, 0xffff0000, RZ, 0xc0, !PT ;  /* 0xffff00001c047812 */ /* 0x000fe200078ec0ff */
[----:B------:R-:W-:Y:S01]  /*6240*/  FMUL R2, R24, R5 ;  /* 0x0000000518027220 */ /* 0x000fe20000400000 */
[C---:B------:R-:W-:Y:S01]  /*6250*/  SHF.L.U32 R5, R29.reuse, 0x10, RZ ;  /* 0x000000101d057819 */ /* 0x040fe200000006ff */
[----:B------:R-:W-:Y:S01]  /*6260*/  FFMA R0, R26, R3, R0 ;  /* 0x000000031a007223 */ /* 0x000fe20000000000 */
[----:B------:R-:W-:Y:S01]  /*6270*/  FMUL R3, R24, R6 ;  /* 0x0000000618037220 */ /* 0x000fe20000400000 */
[----:B------:R-:W-:Y:S01]  /*6280*/  LOP3.LUT R6, R29, 0xffff0000, RZ, 0xc0, !PT ;  /* 0xffff00001d067812 */ /* 0x000fe200078ec0ff */
[----:B------:R-:W-:Y:S01]  /*6290*/  FFMA R2, R26, R4, R2 ;  /* 0x000000041a027223 */ /* 0x000fe20000000002 */
[----:B------:R-:W-:Y:S01]  /*62a0*/  FMUL R7, R24, R7 ;  /* 0x0000000718077220 */ /* 0x000fe20000400000 */
[----:B------:R-:W-:Y:S01]  /*62b0*/  FFMA R3, R26, R5, R3 ;  /* 0x000000051a037223 */ /* 0x000fe20000000003 */
[C---:B------:R-:W-:Y:S01]  /*62c0*/  FMUL R4, R24.reuse, R8 ;  /* 0x0000000818047220 */ /* 0x040fe20000400000 */
[----:B------:R-:W-:Y:S01]  /*62d0*/  FMUL R5, R24, R9 ;  /* 0x0000000918057220 */ /* 0x000fe20000400000 */
[----:B------:R-:W-:Y:S01]  /*62e0*/  F2FP.BF16.F32.PACK_AB R32, R2, R0 ;  /* 0x000000000220723e */ /* 0x000fe200000010ff */
[----:B------:R-:W-:Y:S01]  /*62f0*/  FFMA R7, R26, R6, R7 ;  /* 0x000000061a077223 */ /* 0x000fe20000000007 */
[----:B------:R-:W-:Y:S01]  /*6300*/  LOP3.LUT R0, R30, 0xffff0000, RZ, 0xc0, !PT ;  /* 0xffff00001e007812 */ /* 0x000fe200078ec0ff */
[----:B------:R-:W-:Y:S01]  /*6310*/  FFMA R4, R26, R20, R4 ;  /* 0x000000141a047223 */ /* 0x000fe20000000004 */
[----:B------:R-:W-:Y:S01]  /*6320*/  SHF.L.U32 R2, R31, 0x10, RZ ;  /* 0x000000101f027819 */ /* 0x000fe200000006ff */
[----:B------:R-:W-:Y:S01]  /*6330*/  FMUL R6, R24, R10 ;  /* 0x0000000a18067220 */ /* 0x000fe20000400000 */
[----:B------:R-:W-:Y:S01]  /*6340*/  F2FP.BF16.F32.PACK_AB R33, R7, R3 ;  /* 0x000000030721723e */ /* 0x000fe200000010ff */
[C---:B------:R-:W-:Y:S01]  /*6350*/  FFMA R5, R26.reuse, R0, R5 ;  /* 0x000000001a057223 */ /* 0x040fe20000000005 */
[----:B------:R-:W-:Y:S01]  /*6360*/  LOP3.LUT R3, R31, 0xffff0000, RZ, 0xc0, !PT ;  /* 0xffff00001f037812 */ /* 0x000fe200078ec0ff */
[----:B------:R-:W-:Y:S01]  /*6370*/  FFMA R6, R26, R2, R6 ;  /* 0x000000021a067223 */ /* 0x000fe20000000006 */
[----:B----4-:R-:W-:Y:S01]  /*6380*/  SHF.L.U32 R7, R36, 0x10, RZ ;  /* 0x0000001024077819 */ /* 0x010fe200000006ff */
[----:B------:R-:W-:Y:S01]  /*6390*/  FMUL R11, R24, R11 ;  /* 0x0000000b180b7220 */ /* 0x000fe20000400000 */
[----:B------:R-:W-:Y:S01]  /*63a0*/  LOP3.LUT R0, R36, 0xffff0000, RZ, 0xc0, !PT ;  /* 0xffff000024007812 */ /* 0x000fe200078ec0ff */
[C---:B------:R-:W-:Y:S01]  /*63b0*/  FMUL R8, R24.reuse, R12 ;  /* 0x0000000c18087220 */ /* 0x040fe20000400000 */
[----:B------:R-:W-:Y:S01]  /*63c0*/  SHF.L.U32 R2, R37, 0x10, RZ ;  /* 0x0000001025027819 */ /* 0x000fe200000006ff */
[----:B------:R-:W-:Y:S01]  /*63d0*/  FMUL R9, R24, R13 ;  /* 0x0000000d18097220 */ /* 0x000fe20000400000 */
[----:B------:R-:W-:Y:S01]  /*63e0*/  F2FP.BF16.F32.PACK_AB R34, R5, R4 ;  /* 0x000000040522723e */ /* 0x000fe200000010ff */
[C---:B------:R-:W-:Y:S01]  /*63f0*/  FFMA R11, R26.reuse, R3, R11 ;  /* 0x000000031a0b7223 */ /* 0x040fe2000000000b */
[----:B------:R-:W-:Y:S01]  /*6400*/  MOV R5, UR46 ;  /* 0x0000002e00057c02 */ /* 0x000fe20008000f00 */
[C---:B------:R-:W-:Y:S01]  /*6410*/  FFMA R8, R26.reuse, R7, R8 ;  /* 0x000000071a087223 */ /* 0x040fe20000000008 */
[----:B------:R-:W-:Y:S01]  /*6420*/  SHF.L.U32 R3, R39, 0x10, RZ ;  /* 0x0000001027037819 */ /* 0x000fe200000006ff */
[----:B------:R-:W-:Y:S01]  /*6430*/  FFMA R9, R26, R0, R9 ;  /* 0x000000001a097223 */ /* 0x000fe20000000009 */
[----:B------:R-:W-:Y:S01]  /*6440*/  LOP3.LUT R0, R37, 0xffff0000, RZ, 0xc0, !PT ;  /* 0xffff000025007812 */ /* 0x000fe200078ec0ff */
[C---:B------:R-:W-:Y:S01]  /*6450*/  FMUL R10, R24.reuse, R14 ;  /* 0x0000000e180a7220 */ /* 0x040fe20000400000 */
[----:B------:R-:W-:Y:S01]  /*6460*/  LOP3.LUT R4, R39, 0xffff0000, RZ, 0xc0, !PT ;  /* 0xffff000027047812 */ /* 0x000fe200078ec0ff */
[C---:B------:R-:W-:Y:S01]  /*6470*/  FMUL R15, R24.reuse, R15 ;  /* 0x0000000f180f7220 */ /* 0x040fe20000400000 */
[----:B------:R-:W-:Y:S01]  /*6480*/  FMUL R12, R24, R16 ;  /* 0x00000010180c7220 */ /* 0x000fe20000400000 */
[----:B------:R-:W-:Y:S01]  /*6490*/  FFMA R10, R26, R2, R10 ;  /* 0x000000021a0a7223 */ /* 0x000fe2000000000a */
[----:B------:R-:W-:Y:S01]  /*64a0*/  LOP3.LUT R2, R38, 0xffff0000, RZ, 0xc0, !PT ;  /* 0xffff000026027812 */ /* 0x000fe200078ec0ff */
[----:B------:R-:W-:Y:S01]  /*64b0*/  FFMA R15, R26, R0, R15 ;  /* 0x000000001a0f7223 */ /* 0x000fe2000000000f */
[----:B------:R-:W-:Y:S01]  /*64c0*/  SHF.L.U32 R0, R38, 0x10, RZ ;  /* 0x0000001026007819 */ /* 0x000fe200000006ff */
[C---:B------:R-:W-:Y:S01]  /*64d0*/  FMUL R13, R24.reuse, R17 ;  /* 0x00000011180d7220 */ /* 0x040fe20000400000 */
[C---:B------:R-:W-:Y:S01]  /*64e0*/  FMUL R14, R24.reuse, R18 ;  /* 0x00000012180e7220 */ /* 0x040fe20000400000 */
[----:B------:R-:W-:Y:S01]  /*64f0*/  FMUL R19, R24, R19 ;  /* 0x0000001318137220 */ /* 0x000fe20000400000 */
[----:B------:R-:W-:Y:S01]  /*6500*/  LEA R5, R5, R44, 0xb ;  /* 0x0000002c05057211 */ /* 0x000fe200078e58ff */
[C---:B------:R-:W-:Y:S01]  /*6510*/  FFMA R12, R26.reuse, R0, R12 ;  /* 0x000000001a0c7223 */ /* 0x040fe2000000000c */
[C---:B------:R-:W-:Y:S01]  /*6520*/  FFMA R13, R26.reuse, R2, R13 ;  /* 0x000000021a0d7223 */ /* 0x040fe2000000000d */
[C---:B------:R-:W-:Y:S01]  /*6530*/  FFMA R14, R26.reuse, R3, R14 ;  /* 0x000000031a0e7223 */ /* 0x040fe2000000000e */
[----:B------:R-:W-:Y:S01]  /*6540*/  FFMA R19, R26, R4, R19 ;  /* 0x000000041a137223 */ /* 0x000fe20000000013 */
[----:B------:R-:W-:Y:S02]  /*6550*/  F2FP.BF16.F32.PACK_AB R35, R11, R6 ;  /* 0x000000060b23723e */ /* 0x000fe400000010ff */
[----:B------:R-:W-:Y:S02]  /*6560*/  LEA R5, R5, UR44, 0x1 ;  /* 0x0000002c05057c11 */ /* 0x000fe4000f8e08ff */
[----:B------:R-:W-:Y:S02]  /*6570*/  F2FP.BF16.F32.PACK_AB R8, R9, R8 ;  /* 0x000000080908723e */ /* 0x000fe400000010ff */
[----:B------:R-:W-:Y:S01]  /*6580*/  F2FP.BF16.F32.PACK_AB R9, R15, R10 ;  /* 0x0000000a0f09723e */ /* 0x000fe200000010ff */
[----:B------:R1:W-:Y:S01]  /*6590*/  STSM.16.M88.4 [R5+0x200], R32 ;  /* 0x0002002005007844 */ /* 0x0003e20000000200 */
[----:B------:R-:W-:Y:S02]  /*65a0*/  F2FP.BF16.F32.PACK_AB R10, R13, R12 ;  /* 0x0000000c0d0a723e */ /* 0x000fe400000010ff */
[----:B------:R-:W-:Y:S02]  /*65b0*/  F2FP.BF16.F32.PACK_AB R11, R19, R14 ;  /* 0x0000000e130b723e */ /* 0x000fe400000010ff */
[----:B------:R-:W-:Y:S05]  /*65c0*/  IADD3 R0, PT, PT, R62, 0x200, R5 ;  /* 0x000002003e007810 */ /* 0x000fea0007ffe005 */
[----:B------:R1:W-:Y:S01]  /*65d0*/  STSM.16.M88.4 [R0], R8 ;  /* 0x0000000800007844 */ /* 0x0003e20000000200 */
[----:B------:R-:W-:Y:S01]  /*65e0*/  @!PT LDS RZ, [RZ] ;  /* 0x00000000fffff984 */ /* 0x000fe20000000800 */
[----:B------:R-:W-:Y:S01]  /*65f0*/  @!PT LDS RZ, [RZ] ;  /* 0x00000000fffff984 */ /* 0x000fe20000000800 */
[----:B------:R-:W-:Y:S01]  /*6600*/  @!PT LDS RZ, [RZ] ;  /* 0x00000000fffff984 */ /* 0x000fe20000000800 */
[----:B------:R-:W-:Y:S01]  /*6610*/  @!PT LDS RZ, [RZ] ;  /* 0x00000000fffff984 */ /* 0x000fe20000000800 */
[----:B------:R2:W-:Y:S07]  /*6620*/  MEMBAR.ALL.CTA ;  /* 0x0000000000007992 */ /* 0x0005ee0000008000 */
[----:B--2---:R-:W2:Y:S02]  /*6630*/  FENCE.VIEW.ASYNC.S ;  /* 0x00000000000073c6 */ /* 0x004ea40000000000 */
[----:B--2---:R-:W-:Y:S06]  /*6640*/  BAR.SYNC.DEFER_BLOCKING 0x1, 0x80 ;  /* 0x0042000000007b1d */ /* 0x004fec0000010000 */
[----:B------:R-:W-:Y:S05]  /*6650*/  @P0 BRA `(.L_x_103) ;  /* 0x0000000000200947 */ /* 0x000fea0003800000 */
[----:B------:R-:W2:Y:S01]  /*6660*/  LDCU.64 UR6, c[0x0][0x348] ;  /* 0x00006900ff0677ac */ /* 0x000ea20008000a00 */
[----:B------:R-:W-:Y:S01]  /*6670*/  ULEA UR5, UR46, UR44, 0xc ;  /* 0x0000002c2e057291 */ /* 0x000fe2000f8e60ff */
[----:B------:R-:W-:Y:S03]  /*6680*/  UMOV UR51, UR36 ;  /* 0x0000002400337c82 */ /* 0x000fe60008000000 */
[----:B------:R-:W-:Y:S02]  /*6690*/  UIADD3 UR48, UPT, UPT, UR5, 0x200, URZ ;  /* 0x0000020005307890 */ /* 0x000fe4000fffe0ff */
[----:B--2---:R-:W-:Y:S04]  /*66a0*/  UIADD3 UR4, UP0, UPT, UR6, 0x680, URZ ;  /* 0x0000068006047890 */ /* 0x004fe8000ff1e0ff */
[----:B------:R-:W-:Y:S09]  /*66b0*/  UIADD3.X UR5, UPT, UPT, URZ, UR7, URZ, UP0, !UPT ;  /* 0x00000007ff057290 */ /* 0x000ff200087fe4ff */
[----:B------:R2:W-:Y:S02]  /*66c0*/  UTMASTG.3D [UR48], [UR4] ;  /* 0x00000030040073b5 */ /* 0x0005e40008010000 */
[----:B--2---:R0:W-:Y:S02]  /*66d0*/  UTMACMDFLUSH ;  /* 0x00000000000079b7 */ /* 0x0041e40000000000 */
.L_x_103:
[----:B------:R-:W-:Y:S05]  /*66e0*/  BSYNC.RECONVERGENT B0 ;  /* 0x0000000000007941 */ /* 0x000fea0003800200 */
.L_x_102:
[----:B------:R-:W-:Y:S01]  /*66f0*/  UIADD3 UR47, UPT, UPT, UR46, 0x1, URZ ;  /* 0x000000012e2f7890 */ /* 0x000fe2000fffe0ff */
[----:B------:R-:W-:Y:S03]  /*6700*/  BSSY.RECONVERGENT B0, `(.L_x_104) ;  /* 0x0000005000007945 */ /* 0x000fe60003800200 */
[----:B------:R-:W-:Y:S04]  /*6710*/  UISETP.NE.AND UP0, UPT, UR47, 0x3, UPT ;  /* 0x000000032f00788c */ /* 0x000fe8000bf05270 */
[----:B------:R-:W-:Y:S01]  /*6720*/  USEL UR45, UR47, URZ, UP0 ;  /* 0x000000ff2f2d7287 */ /* 0x000fe20008000000 */
[----:B------:R-:W-:Y:S11]  /*6730*/  @P0 BRA `(.L_x_105) ;  /* 0x0000000000040947 */ /* 0x000ff60003800000 */
[----:B------:R-:W-:Y:S04]  /*6740*/  DEPBAR.LE SB0, 0x1 ;  /* 0x000080400000791a */ /* 0x000fe80000000000 */
.L_x_105:
[----:B------:R-:W-:Y:S05]  /*6750*/  BSYNC.RECONVERGENT B0 ;  /* 0x0000000000007941 */ /* 0x000fea0003800200 */
.L_x_104:
[----:B------:R-:W-:Y:S01]  /*6760*/  BAR.SYNC.DEFER_BLOCKING 0x1, 0x80 ;  /* 0x0042000000007b1d */ /* 0x000fe20000010000 */
[----:B------:R-:W-:Y:S01]  /*6770*/  ISETP.NE.AND P1, PT, R61, RZ, PT ;  /* 0x000000ff3d00720c */ /* 0x000fe20003f25270 */
[----:B------:R-:W-:Y:S01]  /*6780*/  UISETP.NE.AND UP0, UPT, UR53, URZ, UPT ;  /* 0x000000ff3500728c */ /* 0x000fe2000bf05270 */
[----:B------:R-:W-:Y:S11]  /*6790*/  LEA R2, R64, UR44, 0x3 ;  /* 0x0000002c40027c11 */ /* 0x000ff6000f8e18ff */
[----:B------:R-:W-:Y:S01]  /*67a0*/  @P1 SHF.L.U32 R3, R63, 0x1f, RZ ;  /* 0x0000001f3f031819 */ /* 0x000fe200000006ff */
[----:B------:R-:W-:Y:S06]  /*67b0*/  BRA.U !UP0, `(.L_x_106) ;  /* 0x0000000108247547 */ /* 0x000fec000b800000 */
[----:B------:R-:W-:Y:S01]  /*67c0*/  IMAD.U32 R4, RZ, RZ, UR52 ;  /* 0x00000034ff047e24 */ /* 0x000fe2000f8e00ff */
[----:B-1----:R-:W-:Y:S01]  /*67d0*/  MOV R0, UR54 ;  /* 0x0000003600007c02 */ /* 0x002fe20008000f00 */
[----:B------:R-:W-:Y:S03]  /*67e0*/  UIADD3 UR4, UPT, UPT, UR52, 0x1, URZ ;  /* 0x0000000134047890 */ /* 0x000fe6000fffe0ff */
[----:B------:R-:W-:Y:S01]  /*67f0*/  @P1 LEA R4, R4, UR44, 0x3 ;  /* 0x0000002c04041c11 */ /* 0x000fe2000f8e18ff */
[----:B------:R-:W-:Y:S04]  /*6800*/  UISETP.NE.AND UP0, UPT, UR4, 0x3, UPT ;  /* 0x000000030400788c */ /* 0x000fe8000bf05270 */
[----:B------:R-:W-:Y:S01]  /*6810*/  @P1 VIADD R4, R4, 0x68 ;  /* 0x0000006804041836 */ /* 0x000fe20000000000 */
[----:B------:R-:W-:Y:S04]  /*6820*/  USEL UR52, UR4, URZ, UP0 ;  /* 0x000000ff04347287 */ /* 0x000fe80008000000 */
[----:B------:R-:W-:Y:S04]  /*6830*/  @P1 PRMT R0, R0, 0x654, R4 ;  /* 0x0000065400001816 */ /* 0x000fe80000000004 */
[----:B------:R2:W-:Y:S04]  /*6840*/  @P1 SYNCS.ARRIVE.TRANS64.RED.A1T0 RZ, [R0+URZ], RZ ;  /* 0x000000ff00ff19a7 */ /* 0x0005e800081004ff */
.L_x_106:
[----:B------:R-:W3:Y:S01]  /*6850*/  @P1 SYNCS.PHASECHK.TRANS64.TRYWAIT P0, [R2+URZ+0x50], R3 ;  /* 0x00005003020015a7 */ /* 0x000ee200080011ff */
[----:B------:R-:W-:Y:S01]  /*6860*/  BSSY B1, `(.L_x_107) ;  /* 0x0000013000017945 */ /* 0x000fe20003800000 */
[----:B---3--:R-:W-:Y:S03]  /*6870*/  @P1 SEL R65, RZ, 0x1, !P0 ;  /* 0x00000001ff411807 */ /* 0x008fe60004000000 */
[----:B------:R-:W-:Y:S05]  /*6880*/  @!P1 BRA `(.L_x_108) ;  /* 0x0000000000409947 */ /* 0x000fea0003800000 */
[----:B------:R-:W-:Y:S01]  /*6890*/  ISETP.NE.AND P1, PT, R66, RZ, PT ;  /* 0x000000ff4200720c */ /* 0x000fe20003f25270 */
[----:B------:R-:W-:Y:S01]  /*68a0*/  BSSY B0, `(.L_x_109) ;  /* 0x0000009000007945 */ /* 0x000fe20003800000 */
[----:B------:R-:W-:Y:S11]  /*68b0*/  ISETP.NE.AND P0, PT, R65, RZ, PT ;  /* 0x000000ff4100720c */ /* 0x000ff60003f05270 */
[----:B------:R-:W-:Y:S05]  /*68c0*/  @P1 IMAD R3, R64, 0x800, R44 ;  /* 0x0000080040031824 */ /* 0x000fea00078e022c */
[----:B------:R-:W-:Y:S05]  /*68d0*/  @P1 LEA R3, R3, UR44, 0x1 ;  /* 0x0000002c03031c11 */ /* 0x000fea000f8e08ff */
[----:B-12---:R-:W-:Y:S01]  /*68e0*/  @P1 IMAD.IADD R0, R62, 0x1, R3 ;  /* 0x000000013e001824 */ /* 0x006fe200078e0203 */
[----:B------:R-:W-:Y:S06]  /*68f0*/  @P0 BRA `(.L_x_110) ;  /* 0x00000000000c0947 */ /* 0x000fec0003800000 */
[----:B------:R-:W-:Y:S04]  /*6900*/  SHF.L.U32 R63, R63, 0x1f, RZ ;  /* 0x0000001f3f3f7819 */ /* 0x000fe800000006ff */
[----:B------:R-:W1:Y:S02]  /*6910*/  SYNCS.PHASECHK.TRANS64.TRYWAIT P0, [R2+URZ+0x50], R63 ;  /* 0x0000503f020075a7 */ /* 0x000e6400080011ff */
[----:B-1----:R-:W-:Y:S05]  /*6920*/  @!P0 BRA `(.L_x_111) ;  /* 0x0000001400688947 */ /* 0x002fea0003800000 */
.L_x_110:
[----:B------:R-:W-:Y:S05]  /*6930*/  BSYNC B0 ;  /* 0x0000000000007941 */ /* 0x000fea0003800000 */
.L_x_109:
[----:B------:R-:W-:Y:S11]  /*6940*/  ISETP.NE.AND P0, PT, R66, RZ, PT ;  /* 0x000000ff4200720c */ /* 0x000ff60003f05270 */
[----:B------:R-:W-:Y:S02]  /*6950*/  @!UPT UIADD3 URZ, UPT, UPT, URZ, URZ, URZ ;  /* 0x000000fffffff290 */ /* 0x000fe4000fffe0ff */
[----:B------:R-:W-:Y:S05]  /*6960*/  @P0 WARPSYNC.ALL ;  /* 0x0000000000000948 */ /* 0x000fea0003800000 */
[----:B------:R3:W4:Y:S04]  /*6970*/  @P0 LDSM.16.M88.4 R28, [R3+0x200] ;  /* 0x00020000031c083b */ /* 0x0007280000000200 */
[----:B------:R3:W2:Y:S02]  /*6980*/  @P0 LDSM.16.M88.4 R36, [R0+0x200] ;  /* 0x000200000024083b */ /* 0x0006a40000000200 */
.L_x_108:
[----:B------:R-:W-:Y:S05]  /*6990*/  BSYNC B1 ;  /* 0x0000000000017941 */ /* 0x000fea0003800000 */
.L_x_107:
[----:B-123--:R-:W-:Y:S05]  /*69a0*/  VIADD R0, R25, 0x20 ;  /* 0x0000002019007836 */ /* 0x00efea0000000000 */
[----:B------:R-:W-:Y:S04]  /*69b0*/  SHF.R.U32.HI R0, RZ, 0x15, R0 ;  /* 0x00000015ff007819 */ /* 0x000fe80000011600 */
[----:B------:R-:W-:Y:S11]  /*69c0*/  LOP3.LUT P0, RZ, R0, 0x3, R46, 0x48, !PT ;  /* 0x0000000300ff7812 */ /* 0x000ff6000780482e */
[----:B------:R-:W-:Y:S02]  /*69d0*/  @!UPT UIADD3 URZ, UPT, UPT, URZ, URZ, URZ ;  /* 0x000000fffffff290 */ /* 0x000fe4000fffe0ff */
[----:B------:R-:W-:Y:S05]  /*69e0*/  @!P0 BRA `(.L_x_112) ;  /* 0x0000000000408947 */ /* 0x000fea0003800000 */
[----:B------:R-:W1:Y:S01]  /*69f0*/  LDCU.64 UR8, c[0x4][0x70] ;  /* 0x01000e00ff0877ac */ /* 0x000e620008000a00 */
[----:B------:R-:W-:Y:S01]  /*6a00*/  MOV R3, 0x0 ;  /* 0x0000000000037802 */ /* 0x000fe20000000f00 */
[----:B------:R-:W-:Y:S02]  /*6a10*/  HFMA2 R12, -RZ, RZ, 0, 5.9604644775390625e-08 ;  /* 0x00000001ff0c7431 */ /* 0x000fe400000001ff */
[----:B------:R-:W-:Y:S02]  /*6a20*/  IMAD.MOV.U32 R8, RZ, RZ, 0x192 ;  /* 0x00000192ff087424 */ /* 0x000fe400078e00ff */
[----:B------:R-:W-:Y:S01]  /*6a30*/  IMAD.MOV.U32 R13, RZ, RZ, RZ ;  /* 0x000000ffff0d7224 */ /* 0x000fe200078e00ff */
[----:B------:R-:W2:Y:S01]  /*6a40*/  LDCU.64 UR6, c[0x4][0x78] ;  /* 0x01000f00ff0677ac */ /* 0x000ea20008000a00 */
[----:B------:R-:W3:Y:S01]  /*6a50*/  LDC.64 R2, c[0x4][R3] ;  /* 0x0100000003027b82 */ /* 0x000ee20000000a00 */
[----:B------:R-:W5:Y:S01]  /*6a60*/  LDCU.64 UR4, c[0x4][0x10] ;  /* 0x01000200ff0477ac */ /* 0x000f620008000a00 */
[----:B-1----:R-:W-:Y:S01]  /*6a70*/  MOV R5, UR9 ;  /* 0x0000000900057c02 */ /* 0x002fe20008000f00 */
[----:B------:R-:W-:Y:S01]  /*6a80*/  IMAD.U32 R4, RZ, RZ, UR8 ;  /* 0x00000008ff047e24 */ /* 0x000fe2000f8e00ff */
[----:B--2---:R-:W-:Y:S01]  /*6a90*/  MOV R7, UR7 ;  /* 0x0000000700077c02 */ /* 0x004fe20008000f00 */
[----:B------:R-:W-:Y:S01]  /*6aa0*/  IMAD.U32 R6, RZ, RZ, UR6 ;  /* 0x00000006ff067e24 */ /* 0x000fe2000f8e00ff */
[----:B-----5:R-:W-:Y:S01]  /*6ab0*/  MOV R11, UR5 ;  /* 0x00000005000b7c02 */ /* 0x020fe20008000f00 */
[----:B------:R-:W-:Y:S02]  /*6ac0*/  IMAD.U32 R10, RZ, RZ, UR4 ;  /* 0x00000004ff0a7e24 */ /* 0x000fe4000f8e00ff */
[----:B------:R-:W-:Y:S07]  /*6ad0*/  LEPC R20, `(.L_x_112) ;  /* 0x000000001014794e */ /* 0x000fee0000000000 */
[----:B---34-:R-:W-:Y:S05]  /*6ae0*/  CALL.ABS.NOINC R2 ;  /* 0x0000000002007343 */ /* 0x018fea0003c00000 */
.L_x_112:
[----:B------:R-:W-:Y:S01]  /*6af0*/  ISETP.NE.AND P0, PT, R55, RZ, PT ;  /* 0x000000ff3700720c */ /* 0x000fe20003f05270 */
[----:B------:R-:W-:Y:S05]  /*6b00*/  WARPSYNC.ALL ;  /* 0x0000000000007948 */ /* 0x000fea0003800000 */
[----:B------:R-:W-:Y:S01]  /*6b10*/  R2UR UR4, R25 ;  /* 0x00000000190472ca */ /* 0x000fe200000e0000 */
[----:B------:R-:W-:Y:S01]  /*6b20*/  BSSY.RECONVERGENT B0, `(.L_x_113) ;  /* 0x0000057000007945 */ /* 0x000fe20003800200 */
[C---:B----4-:R-:W-:Y:S02]  /*6b30*/  SHF.L.U32 R20, R28.reuse, 0x10, RZ ;  /* 0x000000101c147819 */ /* 0x050fe400000006ff */
[----:B------:R-:W-:Y:S02]  /*6b40*/  LOP3.LUT R21, R28, 0xffff0000, RZ, 0xc0, !PT ;  /* 0xffff00001c157812 */ /* 0x000fe400078ec0ff */
[----:B------:R-:W-:Y:S02]  /*6b50*/  SHF.L.U32 R25, R29, 0x10, RZ ;  /* 0x000000101d197819 */ /* 0x000fe400000006ff */
[----:B------:R-:W-:Y:S02]  /*6b60*/  SHF.L.U32 R28, R30, 0x10, RZ ;  /* 0x000000101e1c7819 */ /* 0x000fe400000006ff */
[C---:B------:R-:W-:Y:S02]  /*6b70*/  SHF.L.U32 R32, R36.reuse, 0x10, RZ ;  /* 0x0000001024207819 */ /* 0x040fe400000006ff */
[----:B------:R-:W-:Y:S01]  /*6b80*/  LOP3.LUT R33, R36, 0xffff0000, RZ, 0xc0, !PT ;  /* 0xffff000024217812 */ /* 0x000fe200078ec0ff */
[----:B------:R-:W1:Y:S01]  /*6b90*/  LDTM.16dp256bit.x4 R4, tmem[UR4+0x20] ;  /* 0x00002004000479ee */ /* 0x000e620008120000 */
[----:B------:R-:W-:Y:S01]  /*6ba0*/  R2UR UR4, R27 ;  /* 0x000000001b0472ca */ /* 0x000fe200000e0000 */
[----:B------:R-:W-:Y:S01]  /*6bb0*/  NOP ;  /* 0x0000000000007918 */ /* 0x000fe20000000000 */
[----:B------:R-:W-:Y:S02]  /*6bc0*/  LOP3.LUT R27, R29, 0xffff0000, RZ, 0xc0, !PT ;  /* 0xffff00001d1b7812 */ /* 0x000fe400078ec0ff */
[----:B------:R-:W-:Y:S02]  /*6bd0*/  LOP3.LUT R29, R30, 0xffff0000, RZ, 0xc0, !PT ;  /* 0xffff00001e1d7812 */ /* 0x000fe400078ec0ff */
[C---:B------:R-:W-:Y:S02]  /*6be0*/  SHF.L.U32 R30, R31.reuse, 0x10, RZ ;  /* 0x000000101f1e7819 */ /* 0x040fe400000006ff */
[----:B------:R-:W-:Y:S02]  /*6bf0*/  LOP3.LUT R31, R31, 0xffff0000, RZ, 0xc0, !PT ;  /* 0xffff00001f1f7812 */ /* 0x000fe400078ec0ff */
[C---:B------:R-:W-:Y:S02]  /*6c00*/  SHF.L.U32 R34, R37.reuse, 0x10, RZ ;  /* 0x0000001025227819 */ /* 0x040fe400000006ff */
[----:B------:R-:W-:Y:S01]  /*6c10*/  LOP3.LUT R35, R37, 0xffff0000, RZ, 0xc0, !PT ;  /* 0xffff000025237812 */ /* 0x000fe200078ec0ff */
[----:B------:R-:W-:Y:S01]  /*6c20*/  UIADD3 UR4, UPT, UPT, UR4, 0xd0, URZ ;  /* 0x000000d004047890 */ /* 0x000fe2000fffe0ff */
[C---:B------:R-:W-:Y:S02]  /*6c30*/  SHF.L.U32 R36, R38.reuse, 0x10, RZ ;  /* 0x0000001026247819 */ /* 0x040fe400000006ff */
[----:B------:R-:W-:Y:S01]  /*6c40*/  LOP3.LUT R37, R38, 0xffff0000, RZ, 0xc0, !PT ;  /* 0xffff000026257812 */ /* 0x000fe200078ec0ff */
[----:B------:R-:W-:Y:S01]  /*6c50*/  UPRMT UR4, UR54, 0x654, UR4 ;  /* 0x0000065436047896 */ /* 0x000fe20008000004 */
[C---:B------:R-:W-:Y:S02]  /*6c60*/  SHF.L.U32 R38, R39.reuse, 0x10, RZ ;  /* 0x0000001027267819 */ /* 0x040fe400000006ff */
[----:B------:R-:W-:Y:S01]  /*6c70*/  LOP3.LUT R39, R39, 0xffff0000, RZ, 0xc0, !PT ;  /* 0xffff000027277812 */ /* 0x000fe200078ec0ff */
[C---:B-1----:R-:W-:Y:S01]  /*6c80*/  FMUL R4, R24.reuse, R4 ;  /* 0x0000000418047220 */ /* 0x042fe20000400000 */
[C---:B------:R-:W-:Y:S01]  /*6c90*/  FMUL R5, R24.reuse, R5 ;  /* 0x0000000518057220 */ /* 0x040fe20000400000 */
[----:B------:R-:W-:Y:S03]  /*6ca0*/  FMUL R6, R24, R6 ;  /* 0x0000000618067220 */ /* 0x000fe60000400000 */
[----:B------:R-:W-:Y:S01]  /*6cb0*/  SYNCS.ARRIVE.TRANS64.RED.A1T0 RZ, [UR4], RZ ;  /* 0x000000ffffff79a7 */ /* 0x000fe20008100404 */
[C---:B------:R-:W-:Y:S01]  /*6cc0*/  FFMA R4, R26.reuse, R20, R4 ;  /* 0x000000141a047223 */ /* 0x040fe20000000004 */
[C---:B------:R-:W-:Y:S01]  /*6cd0*/  FFMA R5, R26.reuse, R21, R5 ;  /* 0x000000151a057223 */ /* 0x040fe20000000005 */
[----:B------:R-:W-:Y:S01]  /*6ce0*/  FFMA R6, R26, R25, R6 ;  /* 0x000000191a067223 */ /* 0x000fe20000000006 */
[C---:B------:R-:W-:Y:S01]  /*6cf0*/  FMUL R7, R24.reuse, R7 ;  /* 0x0000000718077220 */ /* 0x040fe20000400000 */
[C---:B------:R-:W-:Y:S01]  /*6d00*/  FMUL R8, R24.reuse, R8 ;  /* 0x0000000818087220 */ /* 0x040fe20000400000 */
[----:B------:R-:W-:Y:S01]  /*6d10*/  FMUL R9, R24, R9 ;  /* 0x0000000918097220 */ /* 0x000fe20000400000 */
[----:B------:R-:W-:Y:S01]  /*6d20*/  F2FP.BF16.F32.PACK_AB R4, R5, R4 ;  /* 0x000000040504723e */ /* 0x000fe200000010ff */
[C---:B------:R-:W-:Y:S01]  /*6d30*/  FFMA R7, R26.reuse, R27, R7 ;  /* 0x0000001b1a077223 */ /* 0x040fe20000000007 */
[C---:B------:R-:W-:Y:S01]  /*6d40*/  FFMA R8, R26.reuse, R28, R8 ;  /* 0x0000001c1a087223 */ /* 0x040fe20000000008 */
[----:B------:R-:W-:Y:S01]  /*6d50*/  FFMA R9, R26, R29, R9 ;  /* 0x0000001d1a097223 */ /* 0x000fe20000000009 */
[C---:B------:R-:W-:Y:S01]  /*6d60*/  FMUL R10, R24.reuse, R10 ;  /* 0x0000000a180a7220 */ /* 0x040fe20000400000 */
[C---:B------:R-:W-:Y:S01]  /*6d70*/  FMUL R11, R24.reuse, R11 ;  /* 0x0000000b180b7220 */ /* 0x040fe20000400000 */
[----:B------:R-:W-:Y:S01]  /*6d80*/  F2FP.BF16.F32.PACK_AB R5, R7, R6 ;  /* 0x000000060705723e */ /* 0x000fe200000010ff */
[C---:B------:R-:W-:Y:S01]  /*6d90*/  FMUL R0, R24.reuse, R12 ;  /* 0x0000000c18007220 */ /* 0x040fe20000400000 */
[----:B------:R-:W-:Y:S01]  /*6da0*/  FMUL R2, R24, R13 ;  /* 0x0000000d18027220 */ /* 0x000fe20000400000 */
[----:B------:R-:W-:Y:S01]  /*6db0*/  FFMA R10, R26, R30, R10 ;  /* 0x0000001e1a0a7223 */ /* 0x000fe2000000000a */
[----:B------:R-:W-:Y:S01]  /*6dc0*/  FMUL R3, R24, R14 ;  /* 0x0000000e18037220 */ /* 0x000fe20000400000 */
[----:B------:R-:W-:Y:S01]  /*6dd0*/  F2FP.BF16.F32.PACK_AB R6, R9, R8 ;  /* 0x000000080906723e */ /* 0x000fe200000010ff */
[----:B------:R-:W-:Y:S01]  /*6de0*/  FFMA R11, R26, R31, R11 ;  /* 0x0000001f1a0b7223 */ /* 0x000fe2000000000b */
[C---:B------:R-:W-:Y:S01]  /*6df0*/  FMUL R15, R24.reuse, R15 ;  /* 0x0000000f180f7220 */ /* 0x040fe20000400000 */
[----:B------:R-:W-:Y:S01]  /*6e00*/  FMUL R12, R24, R16 ;  /* 0x00000010180c7220 */ /* 0x000fe20000400000 */
[----:B------:R-:W-:Y:S01]  /*6e10*/  FFMA R0, R26, R32, R0 ;  /* 0x000000201a007223 */ /* 0x000fe20000000000 */
[----:B------:R-:W-:Y:S01]  /*6e20*/  MOV R8, UR45 ;  /* 0x0000002d00087c02 */ /* 0x000fe20008000f00 */
[----:B------:R-:W-:Y:S01]  /*6e30*/  FMUL R13, R24, R17 ;  /* 0x00000011180d7220 */ /* 0x000fe20000400000 */
[----:B------:R-:W-:Y:S01]  /*6e40*/  FFMA R2, R26, R33, R2 ;  /* 0x000000211a027223 */ /* 0x000fe20000000002 */
[----:B------:R-:W-:Y:S01]  /*6e50*/  FMUL R14, R24, R18 ;  /* 0x00000012180e7220 */ /* 0x000fe20000400000 */
[C---:B------:R-:W-:Y:S01]  /*6e60*/  FFMA R3, R26.reuse, R34, R3 ;  /* 0x000000221a037223 */ /* 0x040fe20000000003 */
[----:B------:R-:W-:Y:S01]  /*6e70*/  FFMA R15, R26, R35, R15 ;  /* 0x000000231a0f7223 */ /* 0x000fe2000000000f */
[----:B------:R-:W-:Y:S01]  /*6e80*/  FMUL R19, R24, R19 ;  /* 0x0000001318137220 */ /* 0x000fe20000400000 */
[----:B------:R-:W-:Y:S01]  /*6e90*/  FFMA R12, R26, R36, R12 ;  /* 0x000000241a0c7223 */ /* 0x000fe2000000000c */
[----:B------:R-:W-:Y:S01]  /*6ea0*/  LEA R8, R8, R44, 0xb ;  /* 0x0000002c08087211 */ /* 0x000fe200078e58ff */
        /* <DEDUP_REMOVED lines=21> */
[----:B------:R-:W-:Y:S02]  /*7000*/  ULEA UR5, UR45, UR44, 0xc ;  /* 0x0000002c2d057291 */ /* 0x000fe4000f8e60ff */
[----:B------:R-:W-:Y:S02]  /*7010*/  UIADD3 UR9, UPT, UPT, UR49, 0x20, URZ ;  /* 0x0000002031097890 */ /* 0x000fe4000fffe0ff */
[----:B------:R-:W-:Y:S01]  /*7020*/  UIADD3 UR8, UPT, UPT, UR5, 0x200, URZ ;  /* 0x0000020005087890 */ /* 0x000fe2000fffe0ff */
[----:B------:R-:W-:Y:S01]  /*7030*/  UMOV UR10, UR50 ;  /* 0x00000032000a7c82 */ /* 0x000fe20008000000 */
[----:B------:R-:W-:Y:S01]  /*7040*/  UMOV UR11, UR36 ;  /* 0x00000024000b7c82 */ /* 0x000fe20008000000 */
[----:B--2---:R-:W-:Y:S04]  /*7050*/  UIADD3 UR4, UP0, UPT, UR6, 0x680, URZ ;  /* 0x0000068006047890 */ /* 0x004fe8000ff1e0ff */
[----:B------:R-:W-:Y:S09]  /*7060*/  UIADD3.X UR5, UPT, UPT, URZ, UR7, URZ, UP0, !UPT ;  /* 0x00000007ff057290 */ /* 0x000ff200087fe4ff */
[----:B------:R2:W-:Y:S02]  /*7070*/  UTMASTG.3D [UR8], [UR4] ;  /* 0x00000008040073b5 */ /* 0x0005e40008010000 */
[----:B--2---:R0:W-:Y:S02]  /*7080*/  UTMACMDFLUSH ;  /* 0x00000000000079b7 */ /* 0x0041e40000000000 */
.L_x_114:
[----:B------:R-:W-:Y:S05]  /*7090*/  BSYNC.RECONVERGENT B0 ;  /* 0x0000000000007941 */ /* 0x000fea0003800200 */
.L_x_113:
[----:B------:R-:W-:Y:S01]  /*70a0*/  UIADD3 UR4, UPT, UPT, UR45, 0x1, URZ ;  /* 0x000000012d047890 */ /* 0x000fe2000fffe0ff */
[----:B------:R-:W-:Y:S03]  /*70b0*/  BSSY.RECONVERGENT B0, `(.L_x_115) ;  /* 0x0000008000007945 */ /* 0x000fe60003800200 */
[----:B------:R-:W-:Y:S04]  /*70c0*/  UISETP.NE.AND UP0, UPT, UR4, 0x3, UPT ;  /* 0x000000030400788c */ /* 0x000fe8000bf05270 */
[----:B------:R-:W-:Y:S02]  /*70d0*/  UISETP.EQ.XOR UP1, UPT, UR47, 0x3, !UP0 ;  /* 0x000000032f00788c */ /* 0x000fe4000c722a70 */
[----:B------:R-:W-:Y:S02]  /*70e0*/  USEL UR46, UR4, URZ, UP0 ;  /* 0x000000ff042e7287 */ /* 0x000fe40008000000 */
[----:B------:R-:W-:Y:S04]  /*70f0*/  USEL UR5, URZ, 0x1, !UP1 ;  /* 0x00000001ff057887 */ /* 0x000fe8000c800000 */
[----:B------:R-:W-:Y:S01]  /*7100*/  ULOP3.LUT UR55, UR55, UR5, URZ, 0x3c, !UPT ;  /* 0x0000000537377292 */ /* 0x000fe2000f8e3cff */
[----:B------:R-:W-:Y:S11]  /*7110*/  @P0 BRA `(.L_x_116) ;  /* 0x0000000000040947 */ /* 0x000ff60003800000 */
[----:B------:R-:W-:Y:S04]  /*7120*/  DEPBAR.LE SB0, 0x1 ;  /* 0x000080400000791a */ /* 0x000fe80000000000 */
.L_x_116:
[----:B------:R-:W-:Y:S05]  /*7130*/  BSYNC.RECONVERGENT B0 ;  /* 0x0000000000007941 */ /* 0x000fea0003800200 */
.L_x_115:
[----:B------:R-:W-:Y:S01]  /*7140*/  BAR.SYNC.DEFER_BLOCKING 0x1, 0x80 ;  /* 0x0042000000007b1d */ /* 0x000fe20000010000 */
[----:B------:R-:W-:Y:S01]  /*7150*/  UISETP.NE.AND UP0, UPT, UR53, -0x2, UPT ;  /* 0xfffffffe3500788c */ /* 0x000fe2000bf05270 */
[----:B------:R-:W-:Y:S08]  /*7160*/  IADD3 R22, PT, PT, R22, 0x1, RZ ;  /* 0x0000000116167810 */ /* 0x000ff00007ffe0ff */
[----:B------:R-:W-:Y:S05]  /*7170*/  BRA.U !UP0, `(.L_x_117) ;  /* 0x0000000108287547 */ /* 0x000fea000b800000 */
[----:B------:R-:W-:Y:S01]  /*7180*/  ISETP.NE.AND P0, PT, R61, RZ, PT ;  /* 0x000000ff3d00720c */ /* 0x000fe20003f05270 */
[----:B------:R-:W-:Y:S01]  /*7190*/  IMAD.U32 R2, RZ, RZ, UR52 ;  /* 0x00000034ff027e24 */ /* 0x000fe2000f8e00ff */
[----:B------:R-:W-:Y:S01]  /*71a0*/  UIADD3 UR4, UPT, UPT, UR52, 0x1, URZ ;  /* 0x0000000134047890 */ /* 0x000fe2000fffe0ff */
[----:B------:R-:W-:Y:S03]  /*71b0*/  IMAD.U32 R0, RZ, RZ, UR54 ;  /* 0x00000036ff007e24 */ /* 0x000fe6000f8e00ff */
[----:B------:R-:W-:Y:S04]  /*71c0*/  UISETP.NE.AND UP0, UPT, UR4, 0x3, UPT ;  /* 0x000000030400788c */ /* 0x000fe8000bf05270 */
[----:B------:R-:W-:Y:S03]  /*71d0*/  USEL UR52, UR4, URZ, UP0 ;  /* 0x000000ff04347287 */ /* 0x000fe60008000000 */
[----:B------:R-:W-:Y:S05]  /*71e0*/  @P0 LEA R2, R2, UR44, 0x3 ;  /* 0x0000002c02020c11 */ /* 0x000fea000f8e18ff */
[----:B------:R-:W-:Y:S05]  /*71f0*/  @P0 VIADD R2, R2, 0x68 ;  /* 0x0000006802020836 */ /* 0x000fea0000000000 */
[----:B------:R-:W-:Y:S04]  /*7200*/  @P0 PRMT R0, R0, 0x654, R2 ;  /* 0x0000065400000816 */ /* 0x000fe80000000002 */
[----:B------:R2:W-:Y:S03]  /*7210*/  @P0 SYNCS.ARRIVE.TRANS64.RED.A1T0 RZ, [R0+URZ], RZ ;  /* 0x000000ff00ff09a7 */ /* 0x0005e600081004ff */
.L_x_117:
[----:B------:R-:W-:Y:S01]  /*7220*/  R2UR UR6, R60 ;  /* 0x000000003c0672ca */ /* 0x000fe200000e0000 */
[----:B------:R-:W-:Y:S01]  /*7230*/  UIADD3 UR53, UPT, UPT, UR53, 0x2, URZ ;  /* 0x0000000235357890 */ /* 0x000fe2000fffe0ff */
[----:B------:R-:W-:Y:S02]  /*7240*/  R2UR UR5, R47 ;  /* 0x000000002f0572ca */ /* 0x000fe400000e0000 */
[----:B------:R-:W-:Y:S02]  /*7250*/  R2UR UR4, R48 ;  /* 0x00000000300472ca */ /* 0x000fe400000e0000 */
[----:B------:R-:W-:Y:S02]  /*7260*/  R2UR UR36, R58 ;  /* 0x000000003a2472ca */ /* 0x000fe400000e0000 */
[----:B------:R-:W-:Y:S02]  /*7270*/  ISETP.NE.AND P0, PT, R51, 0x2, PT ;  /* 0x000000023300780c */ /* 0x000fe40003f05270 */
[----:B------:R-:W-:Y:S02]  /*7280*/  ISETP.NE.AND P1, PT, R22, 0x4, PT ;  /* 0x000000041600780c */ /* 0x000fe40003f25270 */
[----:B------:R-:W-:Y:S01]  /*7290*/  SEL R2, RZ, 0x1, P0 ;  /* 0x00000001ff027807 */ /* 0x000fe20000000000 */
[----:B------:R-:W-:Y:S01]  /*72a0*/  UISETP.NE.AND UP0, UPT, UR6, URZ, UPT ;  /* 0x000000ff0600728c */ /* 0x000fe2000bf05270 */
[----:B--2---:R-:W-:Y:S01]  /*72b0*/  SEL R0, RZ, 0x1, P1 ;  /* 0x00000001ff007807 */ /* 0x004fe20000800000 */
[----:B------:R-:W-:Y:S01]  /*72c0*/  UIADD3 UR30, UPT, UPT, UR37, UR5, URZ ;  /* 0x00000005251e7290 */ /* 0x000fe2000fffe0ff */
[----:B------:R-:W-:Y:S01]  /*72d0*/  LOP3.LUT R52, R52, R2, RZ, 0x3c, !PT ;  /* 0x0000000234347212 */ /* 0x000fe200078e3cff */
[----:B------:R-:W-:Y:S01]  /*72e0*/  UIADD3 UR26, UPT, UPT, UR38, UR4, URZ ;  /* 0x00000004261a7290 */ /* 0x000fe2000fffe0ff */
[----:B------:R-:W-:Y:S02]  /*72f0*/  LOP3.LUT R53, R53, R0, RZ, 0x3c, !PT ;  /* 0x0000000035357212 */ /* 0x000fe400078e3cff */
[----:B------:R-:W-:Y:S02]  /*7300*/  SEL R51, R51, RZ, P0 ;  /* 0x000000ff33337207 */ /* 0x000fe40000000000 */
[----:B------:R-:W-:Y:S01]  /*7310*/  SEL R22, R22, RZ, P1 ;  /* 0x000000ff16167207 */ /* 0x000fe20000800000 */
[----:B------:R-:W-:Y:S06]  /*7320*/  BRA.U UP0, `(.L_x_118) ;  /* 0xffffffdd005c7547 */ /* 0x000fec000b83ffff */
[----:B------:R-:W-:-:S13]  /*7330*/  R2UR UR4, R49 ;  /* 0x00000000310472ca */ /* 0x000fda00000e0000 */
[----:B------:R-:W-:-:S09]  /*7340*/  UISETP.NE.AND UP0, UPT, UR4, URZ, UPT ;  /* 0x000000ff0400728c */ /* 0x000fd2000bf05270 */
[----:B------:R-:W-:Y:S05]  /*7350*/  BRA.U !UP0, `(.L_x_119) ;  /* 0x0000000108487547 */ /* 0x000fea000b800000 */
[----:B------:R-:W2:Y:S02]  /*7360*/  LDCU.64 UR4, c[0x0][0x890] ;  /* 0x00011200ff0477ac */ /* 0x000ea40008000a00 */
[----:B--2---:R-:W-:-:S04]  /*7370*/  UISETP.NE.U32.AND UP0, UPT, UR4, URZ, UPT ;  /* 0x000000ff0400728c */ /* 0x004fc8000bf05070 */
[----:B------:R-:W-:-:S09]  /*7380*/  UISETP.NE.AND.EX UP0, UPT, UR5, URZ, UPT, UP0 ;  /* 0x000000ff0500728c */ /* 0x000fd2000bf05300 */
[----:B------:R-:W-:Y:S05]  /*7390*/  BRA.U UP0, `(.L_x_120) ;  /* 0x00000001000c7547 */ /* 0x000fea000b800000 */
[----:B------:R-:W-:-:S13]  /*73a0*/  FSETP.NEU.AND P0, PT, R26, RZ, PT ;  /* 0x000000ff1a00720b */ /* 0x000fda0003f0d000 */
[----:B------:R-:W-:Y:S05]  /*73b0*/  @!P0 EXIT ;  /* 0x000000000000894d */ /* 0x000fea0003800000 */
[----:B------:R-:W-:Y:S05]  /*73c0*/  BRA `(.L_x_119) ;  /* 0x00000000002c7947 */ /* 0x000fea0003800000 */
.L_x_120:
[----:B------:R-:W-:Y:S01]  /*73d0*/  ISETP.NE.AND P0, PT, R50, RZ, PT ;  /* 0x000000ff3200720c */ /* 0x000fe20003f05270 */
[----:B------:R-:W-:-:S12]  /*73e0*/  BSSY.RECONVERGENT B0, `(.L_x_119) ;  /* 0x0000009000007945 */ /* 0x000fd80003800200 */
[----:B------:R-:W-:Y:S05]  /*73f0*/  @P0 BRA `(.L_x_121) ;  /* 0x0000000000140947 */ /* 0x000fea0003800000 */
[----:B------:R-:W2:Y:S02]  /*7400*/  LDCU.64 UR4, c[0x0][0x888] ;  /* 0x00011100ff0477ac */ /* 0x000ea40008000a00 */
[----:B--2---:R-:W-:-:S04]  /*7410*/  ISETP.NE.U32.AND P0, PT, RZ, UR4, PT ;  /* 0x00000004ff007c0c */ /* 0x004fc8000bf05070 */
[----:B------:R-:W-:-:S13]  /*7420*/  ISETP.NE.AND.EX P0, PT, RZ, UR5, PT, P0 ;  /* 0x00000005ff007c0c */ /* 0x000fda000bf05300 */
[----:B------:R-:W-:Y:S05]  /*7430*/  @!P0 EXIT ;  /* 0x000000000000894d */ /* 0x000fea0003800000 */
[----:B------:R-:W-:Y:S05]  /*7440*/  BRA `(.L_x_122) ;  /* 0x0000000000087947 */ /* 0x000fea0003800000 */
.L_x_121:
[----:B------:R-:W-:-:S13]  /*7450*/  FSETP.NEU.AND P0, PT, R26, RZ, PT ;  /* 0x000000ff1a00720b */ /* 0x000fda0003f0d000 */
[----:B------:R-:W-:Y:S05]  /*7460*/  @!P0 EXIT ;  /* 0x000000000000894d */ /* 0x000fea0003800000 */
.L_x_122:
[----:B------:R-:W-:Y:S05]  /*7470*/  BSYNC.RECONVERGENT B0 ;  /* 0x0000000000007941 */ /* 0x000fea0003800200 */
.L_x_119:
[----:B------:R-:W-:Y:S01]  /*7480*/  ULEA UR4, UR52, UR44, 0x3 ;  /* 0x0000002c34047291 */ /* 0x000fe2000f8e18ff */
[----:B------:R-:W-:-:S04]  /*7490*/  DEPBAR.LE SB0, 0x0 ;  /* 0x000080000000791a */ /* 0x000fc80000000000 */
[----:B------:R-:W-:-:S04]  /*74a0*/  UIADD3 UR4, UPT, UPT, UR4, 0x68, URZ ;  /* 0x0000006804047890 */ /* 0x000fc8000fffe0ff */
[----:B------:R-:W-:-:S09]  /*74b0*/  UPRMT UR4, UR54, 0x654, UR4 ;  /* 0x0000065436047896 */ /* 0x000fd20008000004 */
[----:B------:R-:W-:Y:S01]  /*74c0*/  SYNCS.ARRIVE.TRANS64.RED.A1T0 RZ, [UR4], RZ ;  /* 0x000000ffffff79a7 */ /* 0x000fe20008100404 */
[----:B------:R-:W-:Y:S05]  /*74d0*/  EXIT ;  /* 0x000000000000794d */ /* 0x000fea0003800000 */
.L_x_24:
[----:B--2---:R2:W3:Y:S02]  /*74e0*/  SYNCS.PHASECHK.TRANS64.TRYWAIT P0, [R0+URZ+0x100], R2 ;  /* 0x00010002000075a7 */ /* 0x0044e400080011ff */
[----:B---3--:R-:W-:Y:S05]  /*74f0*/  @!P0 NANOSLEEP.SYNCS 0x989680 ;  /* 0x009896800000895d */ /* 0x008fea0003900000 */
[----:B------:R-:W3:Y:S02]  /*7500*/  @!P0 SYNCS.PHASECHK.TRANS64 P0, [R0+URZ+0x100], R2 ;  /* 0x00010002000085a7 */ /* 0x000ee400080010ff */
[----:B---3--:R-:W-:Y:S05]  /*7510*/  @!P0 BRA `(.L_x_24) ;  /* 0xfffffffc00f08947 */ /* 0x008fea000383ffff */
[----:B------:R-:W-:Y:S05]  /*7520*/  BRA `(.L_x_123) ;  /* 0xffffffa000e87947 */ /* 0x000fea000383ffff */
.L_x_27:
[----:B-1----:R-:W-:-:S07]  /*7530*/  MOV R0, UR33 ;  /* 0x0000002100007c02 */ /* 0x002fce0008000f00 */
.L_x_124:
[----:B-1----:R1:W2:Y:S02]  /*7540*/  SYNCS.PHASECHK.TRANS64.TRYWAIT P0, [R0+URZ+0x28], R3 ;  /* 0x00002803000075a7 */ /* 0x0022a400080011ff */
[----:B--2---:R-:W-:Y:S05]  /*7550*/  @!P0 NANOSLEEP.SYNCS 0x989680 ;  /* 0x009896800000895d */ /* 0x004fea0003900000 */
[----:B------:R-:W2:Y:S02]  /*7560*/  @!P0 SYNCS.PHASECHK.TRANS64 P0, [R0+URZ+0x28], R3 ;  /* 0x00002803000085a7 */ /* 0x000ea400080010ff */
[----:B--2---:R-:W-:Y:S05]  /*7570*/  @!P0 BRA `(.L_x_124) ;  /* 0xfffffffc00f08947 */ /* 0x004fea000383ffff */
[----:B------:R-:W-:Y:S05]  /*7580*/  BRA `(.L_x_26) ;  /* 0xffffffa400307947 */ /* 0x000fea000383ffff */
.L_x_34:
[----:B-1----:R-:W-:-:S07]  /*7590*/  MOV R0, UR17 ;  /* 0x0000001100007c02 */ /* 0x002fce0008000f00 */
.L_x_125:
[----:B-1----:R1:W2:Y:S02]  /*75a0*/  SYNCS.PHASECHK.TRANS64.TRYWAIT P0, [R0+URZ+0x28], R3 ;  /* 0x00002803000075a7 */ /* 0x0022a400080011ff */
[----:B--2---:R-:W-:Y:S05]  /*75b0*/  @!P0 NANOSLEEP.SYNCS 0x989680 ;  /* 0x009896800000895d */ /* 0x004fea0003900000 */
[----:B------:R-:W2:Y:S02]  /*75c0*/  @!P0 SYNCS.PHASECHK.TRANS64 P0, [R0+URZ+0x28], R3 ;  /* 0x00002803000085a7 */ /* 0x000ea400080010ff */
[----:B--2---:R-:W-:Y:S05]  /*75d0*/  @!P0 BRA `(.L_x_125) ;  /* 0xfffffffc00f08947 */ /* 0x004fea000383ffff */
[----:B------:R-:W-:Y:S05]  /*75e0*/  BRA `(.L_x_33) ;  /* 0xffffffa400ec7947 */ /* 0x000fea000383ffff */
.L_x_39:
[----:B-1----:R1:W2:Y:S02]  /*75f0*/  SYNCS.PHASECHK.TRANS64.TRYWAIT P0, [R3+URZ+0x90], R0 ;  /* 0x00009000030075a7 */ /* 0x0022a400080011ff */
[----:B--2---:R-:W-:Y:S05]  /*7600*/  @!P0 NANOSLEEP.SYNCS 0x989680 ;  /* 0x009896800000895d */ /* 0x004fea0003900000 */
[----:B------:R-:W2:Y:S02]  /*7610*/  @!P0 SYNCS.PHASECHK.TRANS64 P0, [R3+URZ+0x90], R0 ;  /* 0x00009000030085a7 */ /* 0x000ea400080010ff */
[----:B--2---:R-:W-:Y:S05]  /*7620*/  @!P0 BRA `(.L_x_39) ;  /* 0xfffffffc00f08947 */ /* 0x004fea000383ffff */
[----:B------:R-:W-:Y:S05]  /*7630*/  BRA `(.L_x_126) ;  /* 0xffffffa800907947 */ /* 0x000fea000383ffff */
.L_x_43:
[----:B------:R-:W-:-:S07]  /*7640*/  MOV R0, UR4 ;  /* 0x0000000400007c02 */ /* 0x000fce0008000f00 */
.L_x_127:
[----:B-1----:R1:W2:Y:S02]  /*7650*/  SYNCS.PHASECHK.TRANS64.TRYWAIT P0, [R0+URZ], R2 ;  /* 0x00000002000075a7 */ /* 0x0022a400080011ff */
[----:B--2---:R-:W-:Y:S05]  /*7660*/  @!P0 NANOSLEEP.SYNCS 0x989680 ;  /* 0x009896800000895d */ /* 0x004fea0003900000 */
[----:B------:R-:W2:Y:S02]  /*7670*/  @!P0 SYNCS.PHASECHK.TRANS64 P0, [R0+URZ], R2 ;  /* 0x00000002000085a7 */ /* 0x000ea400080010ff */
[----:B--2---:R-:W-:Y:S05]  /*7680*/  @!P0 BRA `(.L_x_127) ;  /* 0xfffffffc00f08947 */ /* 0x004fea000383ffff */
[----:B------:R-:W-:Y:S05]  /*7690*/  BRA `(.L_x_128) ;  /* 0xffffffb0003c7947 */ /* 0x000fea000383ffff */
.L_x_44:
[----:B------:R-:W-:-:S07]  /*76a0*/  MOV R0, UR5 ;  /* 0x0000000500007c02 */ /* 0x000fce0008000f00 */
.L_x_129:
[----:B-1----:R1:W2:Y:S02]  /*76b0*/  SYNCS.PHASECHK.TRANS64.TRYWAIT P0, [R0+URZ], R3 ;  /* 0x00000003000075a7 */ /* 0x0022a400080011ff */
[----:B--2---:R-:W-:Y:S05]  /*76c0*/  @!P0 NANOSLEEP.SYNCS 0x989680 ;  /* 0x009896800000895d */ /* 0x004fea0003900000 */
[----:B------:R-:W2:Y:S02]  /*76d0*/  @!P0 SYNCS.PHASECHK.TRANS64 P0, [R0+URZ], R3 ;  /* 0x00000003000085a7 */ /* 0x000ea400080010ff */
[----:B--2---:R-:W-:Y:S05]  /*76e0*/  @!P0 BRA `(.L_x_129) ;  /* 0xfffffffc00f08947 */ /* 0x004fea000383ffff */
[----:B------:R-:W-:Y:S05]  /*76f0*/  BRA `(.L_x_130) ;  /* 0xffffffb000487947 */ /* 0x000fea000383ffff */
.L_x_45:
[----:B------:R-:W-:-:S07]  /*7700*/  MOV R0, UR5 ;  /* 0x0000000500007c02 */ /* 0x000fce0008000f00 */
.L_x_131:
[----:B-1----:R1:W2:Y:S02]  /*7710*/  SYNCS.PHASECHK.TRANS64.TRYWAIT P0, [R0+URZ], R3 ;  /* 0x00000003000075a7 */ /* 0x0022a400080011ff */
[----:B--2---:R-:W-:Y:S05]  /*7720*/  @!P0 NANOSLEEP.SYNCS 0x989680 ;  /* 0x009896800000895d */ /* 0x004fea0003900000 */
[----:B------:R-:W2:Y:S02]  /*7730*/  @!P0 SYNCS.PHASECHK.TRANS64 P0, [R0+URZ], R3 ;  /* 0x00000003000085a7 */ /* 0x000ea400080010ff */
[----:B--2---:R-:W-:Y:S05]  /*7740*/  @!P0 BRA `(.L_x_131) ;  /* 0xfffffffc00f08947 */ /* 0x004fea000383ffff */
[----:B------:R-:W-:Y:S05]  /*7750*/  BRA `(.L_x_132) ;  /* 0xffffffb000547947 */ /* 0x000fea000383ffff */
.L_x_46:
[----:B------:R-:W-:-:S07]  /*7760*/  MOV R0, UR5 ;  /* 0x0000000500007c02 */ /* 0x000fce0008000f00 */
.L_x_133:
[----:B-1----:R1:W2:Y:S02]  /*7770*/  SYNCS.PHASECHK.TRANS64.TRYWAIT P0, [R0+URZ], R3 ;  /* 0x00000003000075a7 */ /* 0x0022a400080011ff */
[----:B--2---:R-:W-:Y:S05]  /*7780*/  @!P0 NANOSLEEP.SYNCS 0x989680 ;  /* 0x009896800000895d */ /* 0x004fea0003900000 */
[----:B------:R-:W2:Y:S02]  /*7790*/  @!P0 SYNCS.PHASECHK.TRANS64 P0, [R0+URZ], R3 ;  /* 0x00000003000085a7 */ /* 0x000ea400080010ff */
[----:B--2---:R-:W-:Y:S05]  /*77a0*/  @!P0 BRA `(.L_x_133) ;  /* 0xfffffffc00f08947 */ /* 0x004fea000383ffff */
[----:B------:R-:W-:Y:S05]  /*77b0*/  BRA `(.L_x_134) ;  /* 0xffffffb000607947 */ /* 0x000fea000383ffff */
.L_x_49:
[----:B-1----:R1:W2:Y:S02]  /*77c0*/  SYNCS.PHASECHK.TRANS64.TRYWAIT P0, [R2+URZ+0xf0], R4 ;  /* 0x0000f004020075a7 */ /* 0x0022a400080011ff */
[----:B--2---:R-:W-:Y:S05]  /*77d0*/  @!P0 NANOSLEEP.SYNCS 0x989680 ;  /* 0x009896800000895d */ /* 0x004fea0003900000 */
[----:B------:R-:W2:Y:S02]  /*77e0*/  @!P0 SYNCS.PHASECHK.TRANS64 P0, [R2+URZ+0xf0], R4 ;  /* 0x0000f004020085a7 */ /* 0x000ea400080010ff */
[----:B--2---:R-:W-:Y:S05]  /*77f0*/  @!P0 BRA `(.L_x_49) ;  /* 0xfffffffc00f08947 */ /* 0x004fea000383ffff */
[----:B------:R-:W-:Y:S05]  /*7800*/  BRA `(.L_x_135) ;  /* 0xffffffb000bc7947 */ /* 0x000fea000383ffff */
.L_x_50:
[----:B------:R-:W-:-:S07]  /*7810*/  MOV R2, UR4 ;  /* 0x0000000400027c02 */ /* 0x000fce0008000f00 */
.L_x_136:
[----:B-1----:R1:W2:Y:S02]  /*7820*/  SYNCS.PHASECHK.TRANS64.TRYWAIT P0, [R2+URZ+0xa0], R5 ;  /* 0x0000a005020075a7 */ /* 0x0022a400080011ff */
[----:B--2---:R-:W-:Y:S05]  /*7830*/  @!P0 NANOSLEEP.SYNCS 0x989680 ;  /* 0x009896800000895d */ /* 0x004fea0003900000 */
[----:B------:R-:W2:Y:S02]  /*7840*/  @!P0 SYNCS.PHASECHK.TRANS64 P0, [R2+URZ+0xa0], R5 ;  /* 0x0000a005020085a7 */ /* 0x000ea400080010ff */
[----:B--2---:R-:W-:Y:S05]  /*7850*/  @!P0 BRA `(.L_x_136) ;  /* 0xfffffffc00f08947 */ /* 0x004fea000383ffff */
[----:B------:R-:W-:Y:S05]  /*7860*/  BRA `(.L_x_137) ;  /* 0xffffffb000cc7947 */ /* 0x000fea000383ffff */
.L_x_51:
[----:B-1----:R1:W2:Y:S02]  /*7870*/  SYNCS.PHASECHK.TRANS64.TRYWAIT P1, [R2+URZ+0x90], R4 ;  /* 0x00009004020075a7 */ /* 0x0022a400080211ff */
[----:B--2---:R-:W-:Y:S05]  /*7880*/  @!P1 NANOSLEEP.SYNCS 0x989680 ;  /* 0x009896800000995d */ /* 0x004fea0003900000 */
[----:B------:R-:W2:Y:S02]  /*7890*/  @!P1 SYNCS.PHASECHK.TRANS64 P1, [R2+URZ+0x90], R4 ;  /* 0x00009004020095a7 */ /* 0x000ea400080210ff */
[----:B--2---:R-:W-:Y:S05]  /*78a0*/  @!P1 BRA `(.L_x_51) ;  /* 0xfffffffc00f09947 */ /* 0x004fea000383ffff */
[----:B------:R-:W-:Y:S05]  /*78b0*/  BRA `(.L_x_138) ;  /* 0xffffffb000fc7947 */ /* 0x000fea000383ffff */
.L_x_54:
[----:B------:R-:W-:-:S07]  /*78c0*/  MOV R0, UR4 ;  /* 0x0000000400007c02 */ /* 0x000fce0008000f00 */
.L_x_139:
[----:B-1----:R1:W2:Y:S02]  /*78d0*/  SYNCS.PHASECHK.TRANS64.TRYWAIT P0, [R0+URZ+0xa0], R2 ;  /* 0x0000a002000075a7 */ /* 0x0022a400080011ff */
[----:B--2---:R-:W-:Y:S05]  /*78e0*/  @!P0 NANOSLEEP.SYNCS 0x989680 ;  /* 0x009896800000895d */ /* 0x004fea0003900000 */
[----:B------:R-:W2:Y:S02]  /*78f0*/  @!P0 SYNCS.PHASECHK.TRANS64 P0, [R0+URZ+0xa0], R2 ;  /* 0x0000a002000085a7 */ /* 0x000ea400080010ff */
[----:B--2---:R-:W-:Y:S05]  /*7900*/  @!P0 BRA `(.L_x_139) ;  /* 0xfffffffc00f08947 */ /* 0x004fea000383ffff */
[----:B------:R-:W-:Y:S05]  /*7910*/  BRA `(.L_x_53) ;  /* 0xffffffb400507947 */ /* 0x000fea000383ffff */
.L_x_61:
[----:B-1----:R1:W2:Y:S02]  /*7920*/  SYNCS.PHASECHK.TRANS64.TRYWAIT P1, [R0+URZ+0x90], R2 ;  /* 0x00009002000075a7 */ /* 0x0022a400080211ff */
[----:B--2---:R-:W-:Y:S05]  /*7930*/  @!P1 NANOSLEEP.SYNCS 0x989680 ;  /* 0x009896800000995d */ /* 0x004fea0003900000 */
[----:B------:R-:W2:Y:S02]  /*7940*/  @!P1 SYNCS.PHASECHK.TRANS64 P1, [R0+URZ+0x90], R2 ;  /* 0x00009002000095a7 */ /* 0x000ea400080210ff */
[----:B--2---:R-:W-:Y:S05]  /*7950*/  @!P1 BRA `(.L_x_61) ;  /* 0xfffffffc00f09947 */ /* 0x004fea000383ffff */
[----:B------:R-:W-:Y:S05]  /*7960*/  BRA `(.L_x_140) ;  /* 0xffffffb800b47947 */ /* 0x000fea000383ffff */
.L_x_62:
[----:B------:R-:W-:-:S07]  /*7970*/  MOV R2, UR23 ;  /* 0x0000001700027c02 */ /* 0x000fce0008000f00 */
.L_x_141:
[----:B-1----:R1:W2:Y:S02]  /*7980*/  SYNCS.PHASECHK.TRANS64.TRYWAIT P0, [R2+URZ+0xd0], R0 ;  /* 0x0000d000020075a7 */ /* 0x0022a400080011ff */
[----:B--2---:R-:W-:Y:S05]  /*7990*/  @!P0 NANOSLEEP.SYNCS 0x989680 ;  /* 0x009896800000895d */ /* 0x004fea0003900000 */
[----:B------:R-:W2:Y:S02]  /*79a0*/  @!P0 SYNCS.PHASECHK.TRANS64 P0, [R2+URZ+0xd0], R0 ;  /* 0x0000d000020085a7 */ /* 0x000ea400080010ff */
[----:B--2---:R-:W-:Y:S05]  /*79b0*/  @!P0 BRA `(.L_x_141) ;  /* 0xfffffffc00f08947 */ /* 0x004fea000383ffff */
[----:B------:R-:W-:Y:S05]  /*79c0*/  BRA `(.L_x_142) ;  /* 0xffffffbc00047947 */ /* 0x000fea000383ffff */
.L_x_65:
[----:B------:R-:W-:Y:S07]  /*79d0*/  MOV R0, UR5 ;  /* 0x0000000500007c02 */ /* 0x000fee0008000f00 */
.L_x_143:
[----:B-1----:R1:W2:Y:S02]  /*79e0*/  SYNCS.PHASECHK.TRANS64.TRYWAIT P0, [R0+URZ], R2 ;  /* 0x00000002000075a7 */ /* 0x0022a400080011ff */
[----:B--2---:R-:W-:Y:S05]  /*79f0*/  @!P0 NANOSLEEP.SYNCS 0x989680 ;  /* 0x009896800000895d */ /* 0x004fea0003900000 */
[----:B------:R-:W2:Y:S02]  /*7a00*/  @!P0 SYNCS.PHASECHK.TRANS64 P0, [R0+URZ], R2 ;  /* 0x00000002000085a7 */ /* 0x000ea400080010ff */
[----:B--2---:R-:W-:Y:S05]  /*7a10*/  @!P0 BRA `(.L_x_143) ;  /* 0xfffffffc00f08947 */ /* 0x004fea000383ffff */
[----:B------:R-:W-:Y:S05]  /*7a20*/  BRA `(.L_x_64) ;  /* 0xffffffbc00207947 */ /* 0x000fea000383ffff */
.L_x_68:
[----:B------:R-:W-:-:S07]  /*7a30*/  MOV R0, UR4 ;  /* 0x0000000400007c02 */ /* 0x000fce0008000f00 */
.L_x_144:
[----:B--2---:R2:W4:Y:S02]  /*7a40*/  SYNCS.PHASECHK.TRANS64.TRYWAIT P0, [R0+URZ], R2 ;  /* 0x00000002000075a7 */ /* 0x00452400080011ff */
[----:B----4-:R-:W-:Y:S05]  /*7a50*/  @!P0 NANOSLEEP.SYNCS 0x989680 ;  /* 0x009896800000895d */ /* 0x010fea0003900000 */
[----:B------:R-:W4:Y:S02]  /*7a60*/  @!P0 SYNCS.PHASECHK.TRANS64 P0, [R0+URZ], R2 ;  /* 0x00000002000085a7 */ /* 0x000f2400080010ff */
[----:B----4-:R-:W-:Y:S05]  /*7a70*/  @!P0 BRA `(.L_x_144) ;  /* 0xfffffffc00f08947 */ /* 0x010fea000383ffff */
[----:B------:R-:W-:Y:S05]  /*7a80*/  BRA `(.L_x_145) ;  /* 0xffffffbc00d47947 */ /* 0x000fea000383ffff */
.L_x_69:
[----:B------:R-:W-:-:S07]  /*7a90*/  MOV R0, UR5 ;  /* 0x0000000500007c02 */ /* 0x000fce0008000f00 */
.L_x_146:
[----:B-1----:R1:W2:Y:S02]  /*7aa0*/  SYNCS.PHASECHK.TRANS64.TRYWAIT P0, [R0+URZ], R3 ;  /* 0x00000003000075a7 */ /* 0x0022a400080011ff */
[----:B--2---:R-:W-:Y:S05]  /*7ab0*/  @!P0 NANOSLEEP.SYNCS 0x989680 ;  /* 0x009896800000895d */ /* 0x004fea0003900000 */
[----:B------:R-:W2:Y:S02]  /*7ac0*/  @!P0 SYNCS.PHASECHK.TRANS64 P0, [R0+URZ], R3 ;  /* 0x00000003000085a7 */ /* 0x000ea400080010ff */
[----:B--2---:R-:W-:Y:S05]  /*7ad0*/  @!P0 BRA `(.L_x_146) ;  /* 0xfffffffc00f08947 */ /* 0x004fea000383ffff */
[----:B------:R-:W-:Y:S05]  /*7ae0*/  BRA `(.L_x_147) ;  /* 0xffffffbc00e07947 */ /* 0x000fea000383ffff */
.L_x_70:
[----:B------:R-:W-:-:S07]  /*7af0*/  MOV R0, UR5 ;  /* 0x0000000500007c02 */ /* 0x000fce0008000f00 */
.L_x_148:
[----:B-1----:R1:W2:Y:S02]  /*7b00*/  SYNCS.PHASECHK.TRANS64.TRYWAIT P0, [R0+URZ], R3 ;  /* 0x00000003000075a7 */ /* 0x0022a400080011ff */
[----:B--2---:R-:W-:Y:S05]  /*7b10*/  @!P0 NANOSLEEP.SYNCS 0x989680 ;  /* 0x009896800000895d */ /* 0x004fea0003900000 */
[----:B------:R-:W2:Y:S02]  /*7b20*/  @!P0 SYNCS.PHASECHK.TRANS64 P0, [R0+URZ], R3 ;  /* 0x00000003000085a7 */ /* 0x000ea400080010ff */
[----:B--2---:R-:W-:Y:S05]  /*7b30*/  @!P0 BRA `(.L_x_148) ;  /* 0xfffffffc00f08947 */ /* 0x004fea000383ffff */
[----:B------:R-:W-:Y:S05]  /*7b40*/  BRA `(.L_x_149) ;  /* 0xffffffbc00ec7947 */ /* 0x000fea000383ffff */
.L_x_71:
[----:B-1----:R-:W-:-:S07]  /*7b50*/  MOV R0, UR4 ;  /* 0x0000000400007c02 */ /* 0x002fce0008000f00 */
.L_x_150:
[----:B-1----:R1:W2:Y:S02]  /*7b60*/  SYNCS.PHASECHK.TRANS64.TRYWAIT P0, [R0+URZ], R2 ;  /* 0x00000002000075a7 */ /* 0x0022a400080011ff */
[----:B--2---:R-:W-:Y:S05]  /*7b70*/  @!P0 NANOSLEEP.SYNCS 0x989680 ;  /* 0x009896800000895d */ /* 0x004fea0003900000 */
[----:B------:R-:W2:Y:S02]  /*7b80*/  @!P0 SYNCS.PHASECHK.TRANS64 P0, [R0+URZ], R2 ;  /* 0x00000002000085a7 */ /* 0x000ea400080010ff */
[----:B--2---:R-:W-:Y:S05]  /*7b90*/  @!P0 BRA `(.L_x_150) ;  /* 0xfffffffc00f08947 */ /* 0x004fea000383ffff */
[----:B------:R-:W-:Y:S05]  /*7ba0*/  BRA `(.L_x_151) ;  /* 0xffffffbc00f87947 */ /* 0x000fea000383ffff */
.L_x_76:
[----:B---3--:R3:W1:Y:S02]  /*7bb0*/  SYNCS.PHASECHK.TRANS64.TRYWAIT P0, [R12+URZ+0x90], R0 ;  /* 0x000090000c0075a7 */ /* 0x00866400080011ff */
[----:B-1----:R-:W-:Y:S05]  /*7bc0*/  @!P0 NANOSLEEP.SYNCS 0x989680 ;  /* 0x009896800000895d */ /* 0x002fea0003900000 */
[----:B------:R-:W1:Y:S02]  /*7bd0*/  @!P0 SYNCS.PHASECHK.TRANS64 P0, [R12+URZ+0x90], R0 ;  /* 0x000090000c0085a7 */ /* 0x000e6400080010ff */
[----:B-1----:R-:W-:Y:S05]  /*7be0*/  @!P0 BRA `(.L_x_76) ;  /* 0xfffffffc00f08947 */ /* 0x002fea000383ffff */
[----:B------:R-:W-:Y:S05]  /*7bf0*/  BRA `(.L_x_152) ;  /* 0xffffffc400087947 */ /* 0x000fea000383ffff */
.L_x_79:
[----:B-1----:R-:W-:Y:S07]  /*7c00*/  MOV R0, UR24 ;  /* 0x0000001800007c02 */ /* 0x002fee0008000f00 */
.L_x_153:
[----:B-1----:R1:W2:Y:S02]  /*7c10*/  SYNCS.PHASECHK.TRANS64.TRYWAIT P2, [R0+URZ+0x88], R6 ;  /* 0x00008806000075a7 */ /* 0x0022a400080411ff */
[----:B--2---:R-:W-:Y:S05]  /*7c20*/  @!P2 NANOSLEEP.SYNCS 0x989680 ;  /* 0x009896800000a95d */ /* 0x004fea0003900000 */
[----:B------:R-:W2:Y:S02]  /*7c30*/  @!P2 SYNCS.PHASECHK.TRANS64 P2, [R0+URZ+0x88], R6 ;  /* 0x000088060000a5a7 */ /* 0x000ea400080410ff */
[----:B--2---:R-:W-:Y:S05]  /*7c40*/  @!P2 BRA `(.L_x_153) ;  /* 0xfffffffc00f0a947 */ /* 0x004fea000383ffff */
[----:B------:R-:W-:Y:S05]  /*7c50*/  BRA `(.L_x_78) ;  /* 0xffffffc8006c7947 */ /* 0x000fea000383ffff */
.L_x_82:
[----:B------:R-:W-:Y:S07]  /*7c60*/  MOV R0, UR4 ;  /* 0x0000000400007c02 */ /* 0x000fee0008000f00 */
.L_x_154:
[----:B-1----:R1:W2:Y:S02]  /*7c70*/  SYNCS.PHASECHK.TRANS64.TRYWAIT P0, [R0+URZ+0x68], R9 ;  /* 0x00006809000075a7 */ /* 0x0022a400080011ff */
[----:B--2---:R-:W-:Y:S05]  /*7c80*/  @!P0 NANOSLEEP.SYNCS 0x989680 ;  /* 0x009896800000895d */ /* 0x004fea0003900000 */
[----:B------:R-:W2:Y:S02]  /*7c90*/  @!P0 SYNCS.PHASECHK.TRANS64 P0, [R0+URZ+0x68], R9 ;  /* 0x00006809000085a7 */ /* 0x000ea400080010ff */
[----:B--2---:R-:W-:Y:S05]  /*7ca0*/  @!P0 BRA `(.L_x_154) ;  /* 0xfffffffc00f08947 */ /* 0x004fea000383ffff */
[----:B------:R-:W-:Y:S05]  /*7cb0*/  BRA `(.L_x_155) ;  /* 0xffffffc800cc7947 */ /* 0x000fea000383ffff */
.L_x_83:
[----:B------:R-:W-:Y:S07]  /*7cc0*/  MOV R6, UR5 ;  /* 0x0000000500067c02 */ /* 0x000fee0008000f00 */
.L_x_156:
[----:B-1----:R1:W2:Y:S02]  /*7cd0*/  SYNCS.PHASECHK.TRANS64.TRYWAIT P0, [R6+URZ+0x68], R0 ;  /* 0x00006800060075a7 */ /* 0x0022a400080011ff */
[----:B--2---:R-:W-:Y:S05]  /*7ce0*/  @!P0 NANOSLEEP.SYNCS 0x989680 ;  /* 0x009896800000895d */ /* 0x004fea0003900000 */
[----:B------:R-:W2:Y:S02]  /*7cf0*/  @!P0 SYNCS.PHASECHK.TRANS64 P0, [R6+URZ+0x68], R0 ;  /* 0x00006800060085a7 */ /* 0x000ea400080010ff */
[----:B--2---:R-:W-:Y:S05]  /*7d00*/  @!P0 BRA `(.L_x_156) ;  /* 0xfffffffc00f08947 */ /* 0x004fea000383ffff */
[----:B------:R-:W-:Y:S05]  /*7d10*/  BRA `(.L_x_157) ;  /* 0xffffffcc00287947 */ /* 0x000fea000383ffff */
.L_x_85:
[----:B------:R-:W-:-:S07]  /*7d20*/  MOV R0, UR4 ;  /* 0x0000000400007c02 */ /* 0x000fce0008000f00 */
.L_x_158:
[----:B-1----:R1:W2:Y:S02]  /*7d30*/  SYNCS.PHASECHK.TRANS64.TRYWAIT P0, [R0+URZ], R2 ;  /* 0x00000002000075a7 */ /* 0x0022a400080011ff */
[----:B--2---:R-:W-:Y:S05]  /*7d40*/  @!P0 NANOSLEEP.SYNCS 0x989680 ;  /* 0x009896800000895d */ /* 0x004fea0003900000 */
[----:B------:R-:W2:Y:S02]  /*7d50*/  @!P0 SYNCS.PHASECHK.TRANS64 P0, [R0+URZ], R2 ;  /* 0x00000002000085a7 */ /* 0x000ea400080010ff */
[----:B--2---:R-:W-:Y:S05]  /*7d60*/  @!P0 BRA `(.L_x_158) ;  /* 0xfffffffc00f08947 */ /* 0x004fea000383ffff */
[----:B------:R-:W-:Y:S05]  /*7d70*/  BRA `(.L_x_159) ;  /* 0xffffffcc00b87947 */ /* 0x000fea000383ffff */
.L_x_86:
[----:B------:R-:W-:-:S07]  /*7d80*/  MOV R0, UR5 ;  /* 0x0000000500007c02 */ /* 0x000fce0008000f00 */
.L_x_160:
[----:B-1----:R1:W2:Y:S02]  /*7d90*/  SYNCS.PHASECHK.TRANS64.TRYWAIT P0, [R0+URZ], R2 ;  /* 0x00000002000075a7 */ /* 0x0022a400080011ff */
[----:B--2---:R-:W-:Y:S05]  /*7da0*/  @!P0 NANOSLEEP.SYNCS 0x989680 ;  /* 0x009896800000895d */ /* 0x004fea0003900000 */
[----:B------:R-:W2:Y:S02]  /*7db0*/  @!P0 SYNCS.PHASECHK.TRANS64 P0, [R0+URZ], R2 ;  /* 0x00000002000085a7 */ /* 0x000ea400080010ff */
[----:B--2---:R-:W-:Y:S05]  /*7dc0*/  @!P0 BRA `(.L_x_160) ;  /* 0xfffffffc00f08947 */ /* 0x004fea000383ffff */
[----:B------:R-:W-:Y:S05]  /*7dd0*/  BRA `(.L_x_161) ;  /* 0xffffffcc00c47947 */ /* 0x000fea000383ffff */
.L_x_88:
[----:B-1----:R1:W2:Y:S02]  /*7de0*/  SYNCS.PHASECHK.TRANS64.TRYWAIT P0, [R0+URZ+0x90], R2 ;  /* 0x00009002000075a7 */ /* 0x0022a400080011ff */
[----:B--2---:R-:W-:Y:S05]  /*7df0*/  @!P0 NANOSLEEP.SYNCS 0x989680 ;  /* 0x009896800000895d */ /* 0x004fea0003900000 */
[----:B------:R-:W2:Y:S02]  /*7e00*/  @!P0 SYNCS.PHASECHK.TRANS64 P0, [R0+URZ+0x90], R2 ;  /* 0x00009002000085a7 */ /* 0x000ea400080010ff */
[----:B--2---:R-:W-:Y:S05]  /*7e10*/  @!P0 BRA `(.L_x_88) ;  /* 0xfffffffc00f08947 */ /* 0x004fea000383ffff */
[----:B------:R-:W-:Y:S05]  /*7e20*/  BRA `(.L_x_162) ;  /* 0xffffffd000b07947 */ /* 0x000fea000383ffff */
.L_x_98:
[----:B-1----:R1:W3:Y:S02]  /*7e30*/  SYNCS.PHASECHK.TRANS64.TRYWAIT P1, [R2+URZ+0x50], R4 ;  /* 0x00005004020075a7 */ /* 0x0022e400080211ff */
[----:B---3--:R-:W-:Y:S05]  /*7e40*/  @!P1 NANOSLEEP.SYNCS 0x989680 ;  /* 0x009896800000995d */ /* 0x008fea0003900000 */
[----:B------:R-:W3:Y:S02]  /*7e50*/  @!P1 SYNCS.PHASECHK.TRANS64 P1, [R2+URZ+0x50], R4 ;  /* 0x00005004020095a7 */ /* 0x000ee400080210ff */
[----:B---3--:R-:W-:Y:S05]  /*7e60*/  @!P1 BRA `(.L_x_98) ;  /* 0xfffffffc00f09947 */ /* 0x008fea000383ffff */
[----:B------:R-:W-:Y:S05]  /*7e70*/  BRA `(.L_x_97) ;  /* 0xffffffe000207947 */ /* 0x000fea000383ffff */
.L_x_100:
[----:B-1----:R1:W2:Y:S02]  /*7e80*/  SYNCS.PHASECHK.TRANS64.TRYWAIT P0, [R27+URZ+0xb0], R3 ;  /* 0x0000b0031b0075a7 */ /* 0x0022a400080011ff */
[----:B--2---:R-:W-:Y:S05]  /*7e90*/  @!P0 NANOSLEEP.SYNCS 0x989680 ;  /* 0x009896800000895d */ /* 0x004fea0003900000 */
[----:B------:R-:W2:Y:S02]  /*7ea0*/  @!P0 SYNCS.PHASECHK.TRANS64 P0, [R27+URZ+0xb0], R3 ;  /* 0x0000b0031b0085a7 */ /* 0x000ea400080010ff */
[----:B--2---:R-:W-:Y:S05]  /*7eb0*/  @!P0 BRA `(.L_x_100) ;  /* 0xfffffffc00f08947 */ /* 0x004fea000383ffff */
[----:B------:R-:W-:Y:S05]  /*7ec0*/  BRA `(.L_x_99) ;  /* 0xffffffe000707947 */ /* 0x000fea000383ffff */
.L_x_111:
[----:B-1----:R1:W2:Y:S02]  /*7ed0*/  SYNCS.PHASECHK.TRANS64.TRYWAIT P0, [R2+URZ+0x50], R63 ;  /* 0x0000503f020075a7 */ /* 0x0022a400080011ff */
[----:B--2---:R-:W-:Y:S05]  /*7ee0*/  @!P0 NANOSLEEP.SYNCS 0x989680 ;  /* 0x009896800000895d */ /* 0x004fea0003900000 */
[----:B------:R-:W2:Y:S02]  /*7ef0*/  @!P0 SYNCS.PHASECHK.TRANS64 P0, [R2+URZ+0x50], R63 ;  /* 0x0000503f020085a7 */ /* 0x000ea400080010ff */
[----:B--2---:R-:W-:Y:S05]  /*7f00*/  @!P0 BRA `(.L_x_111) ;  /* 0xfffffffc00f08947 */ /* 0x004fea000383ffff */
[----:B------:R-:W-:Y:S05]  /*7f10*/  BRA `(.L_x_110) ;  /* 0xffffffe800847947 */ /* 0x000fea000383ffff */
        .weak           $__internal_0_$__cuda_sm10x_tcgen05_guardrail_trap_col_being_dealloced_not_returned_by_alloc
        .type           $__internal_0_$__cuda_sm10x_tcgen05_guardrail_trap_col_being_dealloced_not_returned_by_alloc,@function
        .size           $__internal_0_$__cuda_sm10x_tcgen05_guardrail_trap_col_being_dealloced_not_returned_by_alloc,($__internal_1_$__cuda_sm10x_tcgen05_guardrail_trap_phase_invalid_during_alloc - $__internal_0_$__cuda_sm10x_tcgen05_guardrail_trap_col_being_dealloced_not_returned_by_alloc)
$__internal_0_$__cuda_sm10x_tcgen05_guardrail_trap_col_being_dealloced_not_returned_by_alloc:
[----:B------:R-:W-:Y:S05]  /*7f20*/  BPT.TRAP 0x1 ;  /* 0x000000040000795c */ /* 0x000fea0000300000 */
[----:B------:R-:W-:-:S04]  /*7f30*/  HFMA2 R3, -RZ, RZ, 0, 0 ;  /* 0x00000000ff037431 */ /* 0x000fc800000001ff */
[----:B------:R-:W-:Y:S05]  /*7f40*/  RET.REL.NODEC R2 `(_ZN7cutlass13device_kernelINS_4gemm6kernel13GemmUniversalIN4cute5tupleIJiiiiEEENS1_10collective13CollectiveMmaINS1_35MainloopSm100TmaUmmaWarpSpecializedILi5ELi2ELi4ENS5_IJNS4_1CILi1EEENSA_ILi2EEESB_EEEEENS5_IJNSA_ILi64EEESF_NSA_ILi32EEEEEENS_10bfloat16_tENS5_IJlSB_lEEESI_SJ_NS4_8TiledMMAINS4_8MMA_AtomIJNS4_20SM100_MMA_F16BF16_SSISI_SI_fLi64ELi64ELNS4_4UMMA5MajorE0ELSO_0ELNSN_7ScaleInE0ELSP_0EEEEEENS4_6LayoutINS5_IJSB_SB_SB_EEENS5_IJNSA_ILi0EEESU_SU_EEEEENS5_IJNS4_10UnderscoreESX_SX_EEEEENS4_23SM90_TMA_LOAD_MULTICASTENS4_14ComposedLayoutINS4_7SwizzleILi2ELi4ELi3EEENS4_18smem_ptr_flag_bitsILi16EEENSS_INS5_IJNSA_ILi8EEESG_EEENS5_IJSG_SB_EEEEEEEvNS4_8identityENS4_13SM90_TMA_LOADES1A_vS1B_EENS_8epilogue10collective18CollectiveEpilogueINS1E_23Sm100TmaWarpSpecializedILi3ELi2ELi16ELb1ELb0EEEJSH_NS5_IJNSS_ISF_SB_EENSS_ISG_SB_EEEEESI_SJ_SI_SJ_NS1E_6fusion15FusionCallbacksIS1I_NS1M_17LinearCombinationISI_fSI_fLNS_15FloatRoundStyleE2EEESH_S1L_JEEENS4_5SM1004TMEM4LOAD26SM100_TMEM_LOAD_16dp256b4xES1C_S1A_NS4_17SM75_U32x4_LDSM_NENS4_14SM90_TMA_STOREES1A_NS4_17SM90_U32x4_STSM_NENS4_39AutoVectorizingCopyWithAssumedAlignmentILi128EEEEEEvvEEEEvNT_6ParamsE) ;  /* 0xffffff80022c7950 */ /* 0x000fea0003c3ffff */
        .weak           $__internal_1_$__cuda_sm10x_tcgen05_guardrail_trap_phase_invalid_during_alloc
        .type           $__internal_1_$__cuda_sm10x_tcgen05_guardrail_trap_phase_invalid_during_alloc,@function
        .size           $__internal_1_$__cuda_sm10x_tcgen05_guardrail_trap_phase_invalid_during_alloc,($__internal_2_$__cuda_sm10x_tcgen05_guardrail_trap_unallocated_columns_being_dealloced - $__internal_1_$__cuda_sm10x_tcgen05_guardrail_trap_phase_invalid_during_alloc)
$__internal_1_$__cuda_sm10x_tcgen05_guardrail_trap_phase_invalid_during_alloc:
[----:B------:R-:W-:Y:S05]  /*7f50*/  BPT.TRAP 0x1 ;  /* 0x000000040000795c */ /* 0x000fea0000300000 */
[----:B------:R-:W-:-:S04]  /*7f60*/  MOV R5, 0x0 ;  /* 0x0000000000057802 */ /* 0x000fc80000000f00 */
[----:B------:R-:W-:Y:S05]  /*7f70*/  RET.REL.NODEC R4 `(_ZN7cutlass13device_kernelINS_4gemm6kernel13GemmUniversalIN4cute5tupleIJiiiiEEENS1_10collective13CollectiveMmaINS1_35MainloopSm100TmaUmmaWarpSpecializedILi5ELi2ELi4ENS5_IJNS4_1CILi1EEENSA_ILi2EEESB_EEEEENS5_IJNSA_ILi64EEESF_NSA_ILi32EEEEEENS_10bfloat16_tENS5_IJlSB_lEEESI_SJ_NS4_8TiledMMAINS4_8MMA_AtomIJNS4_20SM100_MMA_F16BF16_SSISI_SI_fLi64ELi64ELNS4_4UMMA5MajorE0ELSO_0ELNSN_7ScaleInE0ELSP_0EEEEEENS4_6LayoutINS5_IJSB_SB_SB_EEENS5_IJNSA_ILi0EEESU_SU_EEEEENS5_IJNS4_10UnderscoreESX_SX_EEEEENS4_23SM90_TMA_LOAD_MULTICASTENS4_14ComposedLayoutINS4_7SwizzleILi2ELi4ELi3EEENS4_18smem_ptr_flag_bitsILi16EEENSS_INS5_IJNSA_ILi8EEESG_EEENS5_IJSG_SB_EEEEEEEvNS4_8identityENS4_13SM90_TMA_LOADES1A_vS1B_EENS_8epilogue10collective18CollectiveEpilogueINS1E_23Sm100TmaWarpSpecializedILi3ELi2ELi16ELb1ELb0EEEJSH_NS5_IJNSS_ISF_SB_EENSS_ISG_SB_EEEEESI_SJ_SI_SJ_NS1E_6fusion15FusionCallbacksIS1I_NS1M_17LinearCombinationISI_fSI_fLNS_15FloatRoundStyleE2EEESH_S1L_JEEENS4_5SM1004TMEM4LOAD26SM100_TMEM_LOAD_16dp256b4xES1C_S1A_NS4_17SM75_U32x4_LDSM_NENS4_14SM90_TMA_STOREES1A_NS4_17SM90_U32x4_STSM_NENS4_39AutoVectorizingCopyWithAssumedAlignmentILi128EEEEEEvvEEEEvNT_6ParamsE) ;  /* 0xffffff8004207950 */ /* 0x000fea0003c3ffff */
        .weak           $__internal_2_$__cuda_sm10x_tcgen05_guardrail_trap_unallocated_columns_being_dealloced
        .type           $__internal_2_$__cuda_sm10x_tcgen05_guardrail_trap_unallocated_columns_being_dealloced,@function
        .size           $__internal_2_$__cuda_sm10x_tcgen05_guardrail_trap_unallocated_columns_being_dealloced,(.L_x_164 - $__internal_2_$__cuda_sm10x_tcgen05_guardrail_trap_unallocated_columns_being_dealloced)
$__internal_2_$__cuda_sm10x_tcgen05_guardrail_trap_unallocated_columns_being_dealloced:
[----:B------:R-:W-:Y:S05]  /*7f80*/  BPT.TRAP 0x1 ;  /* 0x000000040000795c */ /* 0x000fea0000300000 */
[----:B------:R-:W-:-:S04]  /*7f90*/  HFMA2 R3, -RZ, RZ, 0, 0 ;  /* 0x00000000ff037431 */ /* 0x000fc800000001ff */
[----:B------:R-:W-:Y:S05]  /*7fa0*/  RET.REL.NODEC R2 `(_ZN7cutlass13device_kernelINS_4gemm6kernel13GemmUniversalIN4cute5tupleIJiiiiEEENS1_10collective13CollectiveMmaINS1_35MainloopSm100TmaUmmaWarpSpecializedILi5ELi2ELi4ENS5_IJNS4_1CILi1EEENSA_ILi2EEESB_EEEEENS5_IJNSA_ILi64EEESF_NSA_ILi32EEEEEENS_10bfloat16_tENS5_IJlSB_lEEESI_SJ_NS4_8TiledMMAINS4_8MMA_AtomIJNS4_20SM100_MMA_F16BF16_SSISI_SI_fLi64ELi64ELNS4_4UMMA5MajorE0ELSO_0ELNSN_7ScaleInE0ELSP_0EEEEEENS4_6LayoutINS5_IJSB_SB_SB_EEENS5_IJNSA_ILi0EEESU_SU_EEEEENS5_IJNS4_10UnderscoreESX_SX_EEEEENS4_23SM90_TMA_LOAD_MULTICASTENS4_14ComposedLayoutINS4_7SwizzleILi2ELi4ELi3EEENS4_18smem_ptr_flag_bitsILi16EEENSS_INS5_IJNSA_ILi8EEESG_EEENS5_IJSG_SB_EEEEEEEvNS4_8identityENS4_13SM90_TMA_LOADES1A_vS1B_EENS_8epilogue10collective18CollectiveEpilogueINS1E_23Sm100TmaWarpSpecializedILi3ELi2ELi16ELb1ELb0EEEJSH_NS5_IJNSS_ISF_SB_EENSS_ISG_SB_EEEEESI_SJ_SI_SJ_NS1E_6fusion15FusionCallbacksIS1I_NS1M_17LinearCombinationISI_fSI_fLNS_15FloatRoundStyleE2EEESH_S1L_JEEENS4_5SM1004TMEM4LOAD26SM100_TMEM_LOAD_16dp256b4xES1C_S1A_NS4_17SM75_U32x4_LDSM_NENS4_14SM90_TMA_STOREES1A_NS4_17SM90_U32x4_STSM_NENS4_39AutoVectorizingCopyWithAssumedAlignmentILi128EEEEEEvvEEEEvNT_6ParamsE) ;  /* 0xffffff8002147950 */ /* 0x000fea0003c3ffff */
.L_x_163:
[----:B------:R-:W-:-:S00]  /*7fb0*/  BRA `(.L_x_163) ;  /* 0xfffffffc00fc7947 */ /* 0x000fc0000383ffff */
[----:B------:R-:W-:-:S00]  /*7fc0*/  NOP ;  /* 0x0000000000007918 */ /* 0x000fc00000000000 */
        /* <DEDUP_REMOVED lines=11> */
.L_x_164:


//--------------------- .nv.global.init           --------------------------
	.section	.nv.global.init,"aw",@progbits
.nv.global.init:
	.type		$str$27,@object
	.size		$str$27,($str$28 - $str$27)
$str$27:
        /*0000*/ 	.byte	0x28, 0x61, 0x64, 0x64, 0x72, 0x65, 0x73, 0x73, 0x20, 0x26, 0x20, 0x6d, 0x61, 0x73, 0x6b, 0x29
        /*0010*/ 	.byte	0x20, 0x3d, 0x3d, 0x20, 0x30, 0x00
	.type		$str$28,@object
	.size		$str$28,($str$26 - $str$28)
$str$28:
        /*0016*/ 	.byte	0x2f, 0x74, 0x6d, 0x70, 0x2f, 0x63, 0x75, 0x74, 0x6c, 0x61, 0x73, 0x73, 0x5f, 0x73, 0x77, 0x65
        /*0026*/ 	.byte	0x65, 0x70, 0x5f, 0x73, 0x72, 0x63, 0x2f, 0x69, 0x6e, 0x63, 0x6c, 0x75, 0x64, 0x65, 0x2f, 0x63
        /*0036*/ 	.byte	0x75, 0x74, 0x65, 0x2f, 0x70, 0x6f, 0x69, 0x6e, 0x74, 0x65, 0x72, 0x5f, 0x66, 0x6c, 0x61, 0x67
        /*0046*/ 	.byte	0x67, 0x65, 0x64, 0x2e, 0x68, 0x70, 0x70, 0x00
	.type		$str$26,@object
	.size		$str$26,($str$25 - $str$26)
$str$26:
        /*004e*/ 	.byte	0x2f, 0x74, 0x6d, 0x70, 0x2f, 0x63, 0x75, 0x74, 0x6c, 0x61, 0x73, 0x73, 0x5f, 0x73, 0x77, 0x65
        /*005e*/ 	.byte	0x65, 0x70, 0x5f, 0x73, 0x72, 0x63, 0x2f, 0x69, 0x6e, 0x63, 0x6c, 0x75, 0x64, 0x65, 0x2f, 0x63
        /*006e*/ 	.byte	0x75, 0x74, 0x65, 0x2f, 0x61, 0x74, 0x6f, 0x6d, 0x2f, 0x63, 0x6f, 0x70, 0x79, 0x5f, 0x74, 0x72
        /*007e*/ 	.byte	0x61, 0x69, 0x74, 0x73, 0x5f, 0x73, 0x6d, 0x31, 0x30, 0x30, 0x2e, 0x68, 0x70, 0x70, 0x00
	.type		$str$25,@object
	.size		$str$25,(__unnamed_1 - $str$25)
$str$25:
        /*008d*/ 	.byte	0x28, 0x28, 0x75, 0x69, 0x6e, 0x74, 0x33, 0x32, 0x5f, 0x74, 0x28, 0x74, 0x68, 0x72, 0x65, 0x61
        /*009d*/ 	.byte	0x64, 0x49, 0x64, 0x78, 0x2e, 0x78, 0x29, 0x20, 0x2f, 0x20, 0x33, 0x32, 0x29, 0x20, 0x25, 0x20
        /*00ad*/ 	.byte	0x34, 0x29, 0x20, 0x3d, 0x3d, 0x20, 0x28, 0x28, 0x28, 0x74, 0x6d, 0x65, 0x6d, 0x5f, 0x61, 0x64
        /*00bd*/ 	.byte	0x64, 0x72, 0x20, 0x3e, 0x3e, 0x20, 0x31, 0x36, 0x29, 0x20, 0x2f, 0x20, 0x33, 0x32, 0x29, 0x20
        /*00cd*/ 	.byte	0x25, 0x20, 0x34, 0x29, 0x00
	.type		__unnamed_1,@object
	.size		__unnamed_1,(__unnamed_2 - __unnamed_1)
__unnamed_1:
        /*00d2*/ 	.byte	0x61, 0x75, 0x74, 0x6f, 0x20, 0x63, 0x75, 0x74, 0x65, 0x3a, 0x3a, 0x61, 0x73, 0x5f, 0x70, 0x6f
        /* <DEDUP_REMOVED lines=24> */
        /*0262*/ 	.byte	0x30, 0x34, 0x38, 0x3e, 0x3e, 0x3e, 0x3e, 0x5d, 0x00
	.type		__unnamed_2,@object
	.size		__unnamed_2,(.L_2 - __unnamed_2)
__unnamed_2:
        /* <DEDUP_REMOVED lines=45> */
        /*053b*/ 	.byte	0x3e, 0x3e, 0x3e, 0x5d, 0x00
.L_2:


//--------------------- .nv.shared._ZN7cutlass13device_kernelINS_4gemm6kernel13GemmUniversalIN4cute5tupleIJiiiiEEENS1_10collective13CollectiveMmaINS1_35MainloopSm100TmaUmmaWarpSpecializedILi5ELi2ELi4ENS5_IJNS4_1CILi1EEENSA_ILi2EEESB_EEEEENS5_IJNSA_ILi64EEESF_NSA_ILi32EEEEEENS_10bfloat16_tENS5_IJlSB_lEEESI_SJ_NS4_8TiledMMAINS4_8MMA_AtomIJNS4_20SM100_MMA_F16BF16_SSISI_SI_fLi64ELi64ELNS4_4UMMA5MajorE0ELSO_0ELNSN_7ScaleInE0ELSP_0EEEEEENS4_6LayoutINS5_IJSB_SB_SB_EEENS5_IJNSA_ILi0EEESU_SU_EEEEENS5_IJNS4_10UnderscoreESX_SX_EEEEENS4_23SM90_TMA_LOAD_MULTICASTENS4_14ComposedLayoutINS4_7SwizzleILi2ELi4ELi3EEENS4_18smem_ptr_flag_bitsILi16EEENSS_INS5_IJNSA_ILi8EEESG_EEENS5_IJSG_SB_EEEEEEEvNS4_8identityENS4_13SM90_TMA_LOADES1A_vS1B_EENS_8epilogue10collective18CollectiveEpilogueINS1E_23Sm100TmaWarpSpecializedILi3ELi2ELi16ELb1ELb0EEEJSH_NS5_IJNSS_ISF_SB_EENSS_ISG_SB_EEEEESI_SJ_SI_SJ_NS1E_6fusion15FusionCallbacksIS1I_NS1M_17LinearCombinationISI_fSI_fLNS_15FloatRoundStyleE2EEESH_S1L_JEEENS4_5SM1004TMEM4LOAD26SM100_TMEM_LOAD_16dp256b4xES1C_S1A_NS4_17SM75_U32x4_LDSM_NENS4_14SM90_TMA_STOREES1A_NS4_17SM90_U32x4_STSM_NENS4_39AutoVectorizingCopyWithAssumedAlignmentILi128EEEEEEvvEEEEvNT_6ParamsE --------------------------
	.section	.nv.shared._ZN7cutlass13device_kernelINS_4gemm6kernel13GemmUniversalIN4cute5tupleIJiiiiEEENS1_10collective13CollectiveMmaINS1_35MainloopSm100TmaUmmaWarpSpecializedILi5ELi2ELi4ENS5_IJNS4_1CILi1EEENSA_ILi2EEESB_EEEEENS5_IJNSA_ILi64EEESF_NSA_ILi32EEEEEENS_10bfloat16_tENS5_IJlSB_lEEESI_SJ_NS4_8TiledMMAINS4_8MMA_AtomIJNS4_20SM100_MMA_F16BF16_SSISI_SI_fLi64ELi64ELNS4_4UMMA5MajorE0ELSO_0ELNSN_7ScaleInE0ELSP_0EEEEEENS4_6LayoutINS5_IJSB_SB_SB_EEENS5_IJNSA_ILi0EEESU_SU_EEEEENS5_IJNS4_10UnderscoreESX_SX_EEEEENS4_23SM90_TMA_LOAD_MULTICASTENS4_14ComposedLayoutINS4_7SwizzleILi2ELi4ELi3EEENS4_18smem_ptr_flag_bitsILi16EEENSS_INS5_IJNSA_ILi8EEESG_EEENS5_IJSG_SB_EEEEEEEvNS4_8identityENS4_13SM90_TMA_LOADES1A_vS1B_EENS_8epilogue10collective18CollectiveEpilogueINS1E_23Sm100TmaWarpSpecializedILi3ELi2ELi16ELb1ELb0EEEJSH_NS5_IJNSS_ISF_SB_EENSS_ISG_SB_EEEEESI_SJ_SI_SJ_NS1E_6fusion15FusionCallbacksIS1I_NS1M_17LinearCombinationISI_fSI_fLNS_15FloatRoundStyleE2EEESH_S1L_JEEENS4_5SM1004TMEM4LOAD26SM100_TMEM_LOAD_16dp256b4xES1C_S1A_NS4_17SM75_U32x4_LDSM_NENS4_14SM90_TMA_STOREES1A_NS4_17SM90_U32x4_STSM_NENS4_39AutoVectorizingCopyWithAssumedAlignmentILi128EEEEEEvvEEEEvNT_6ParamsE,"aw",@nobits
	.sectionflags	@""
	.align	16
	.zero		1024


//--------------------- .nv.shared.reserved.0     --------------------------
	.section	.nv.shared.reserved.0,"aw",@nobits
	.weak		__nv_reservedSMEM_offset_0_alias
	.size		__nv_reservedSMEM_offset_0_alias, 0, 64
	.other		__nv_reservedSMEM_offset_0_alias,@"STO_CUDA_RESERVED_SHARED STV_DEFAULT"
__nv_reservedSMEM_offset_0_alias:
	.zero		0
.nv.shared.reserved.0:
	.zero		64
	.weak		__nv_reservedSMEM_tcgen05_partition
	.type		__nv_reservedSMEM_tcgen05_partition,@object
	.size		__nv_reservedSMEM_tcgen05_partition,(.L_0 - __nv_reservedSMEM_tcgen05_partition)
__nv_reservedSMEM_tcgen05_partition:
	.zero		32
.L_0:


//--------------------- .nv.global                --------------------------
	.section	.nv.global,"aw",@nobits
.nv.global:
	.type		_ZN39_INTERNAL_ac87fc0f_4_k_cu_8b9227d8_68124cute1_E,@object
	.size		_ZN39_INTERNAL_ac87fc0f_4_k_cu_8b9227d8_68124cute1_E,(_ZN39_INTERNAL_ac87fc0f_4_k_cu_8b9227d8_68124cuda3std3__45__cpo6cbeginE - _ZN39_INTERNAL_ac87fc0f_4_k_cu_8b9227d8_68124cute1_E)
_ZN39_INTERNAL_ac87fc0f_4_k_cu_8b9227d8_68124cute1_E:
	.zero		1
	.type		_ZN39_INTERNAL_ac87fc0f_4_k_cu_8b9227d8_68124cuda3std3__45__cpo6cbeginE,@object
	.size		_ZN39_INTERNAL_ac87fc0f_4_k_cu_8b9227d8_68124cuda3std3__45__cpo6cbeginE,(_ZN39_INTERNAL_ac87fc0f_4_k_cu_8b9227d8_68124cuda3std3__48in_placeE - _ZN39_INTERNAL_ac87fc0f_4_k_cu_8b9227d8_68124cuda3std3__45__cpo6cbeginE)
_ZN39_INTERNAL_ac87fc0f_4_k_cu_8b9227d8_68124cuda3std3__45__cpo6cbeginE:
	.zero		1
	.type		_ZN39_INTERNAL_ac87fc0f_4_k_cu_8b9227d8_68124cuda3std3__48in_placeE,@object
	.size		_ZN39_INTERNAL_ac87fc0f_4_k_cu_8b9227d8_68124cuda3std3__48in_placeE,(_ZN39_INTERNAL_ac87fc0f_4_k_cu_8b9227d8_68124cuda3std6ranges3__45__cpo9iter_moveE - _ZN39_INTERNAL_ac87fc0f_4_k_cu_8b9227d8_68124cuda3std3__48in_placeE)
_ZN39_INTERNAL_ac87fc0f_4_k_cu_8b9227d8_68124cuda3std3__48in_placeE:
	.zero		1
	.type		_ZN39_INTERNAL_ac87fc0f_4_k_cu_8b9227d8_68124cuda3std6ranges3__45__cpo9iter_moveE,@object
	.size		_ZN39_INTERNAL_ac87fc0f_4_k_cu_8b9227d8_68124cuda3std6ranges3__45__cpo9iter_moveE,(_ZN39_INTERNAL_ac87fc0f_4_k_cu_8b9227d8_68124cuda3std3__45__cpo5beginE - _ZN39_INTERNAL_ac87fc0f_4_k_cu_8b9227d8_68124cuda3std6ranges3__45__cpo9iter_moveE)
_ZN39_INTERNAL_ac87fc0f_4_k_cu_8b9227d8_68124cuda3std6ranges3__45__cpo9iter_moveE:
	.zero		1
	.type		_ZN39_INTERNAL_ac87fc0f_4_k_cu_8b9227d8_68124cuda3std3__45__cpo5beginE,@object
	.size		_ZN39_INTERNAL_ac87fc0f_4_k_cu_8b9227d8_68124cuda3std3__45__cpo5beginE,(_ZN39_INTERNAL_ac87fc0f_4_k_cu_8b9227d8_68124cuda3std3__441_GLOBAL__N__ac87fc0f_4_k_cu_8b9227d8_68126ignoreE - _ZN39_INTERNAL_ac87fc0f_4_k_cu_8b9227d8_68124cuda3std3__45__cpo5beginE)
_ZN39_INTERNAL_ac87fc0f_4_k_cu_8b9227d8_68124cuda3std3__45__cpo5beginE:
	.zero		1
	.type		_ZN39_INTERNAL_ac87fc0f_4_k_cu_8b9227d8_68124cuda3std3__441_GLOBAL__N__ac87fc0f_4_k_cu_8b9227d8_68126ignoreE,@object
	.size		_ZN39_INTERNAL_ac87fc0f_4_k_cu_8b9227d8_68124cuda3std3__441_GLOBAL__N__ac87fc0f_4_k_cu_8b9227d8_68126ignoreE,(_ZN39_INTERNAL_ac87fc0f_4_k_cu_8b9227d8_68124cute7productE - _ZN39_INTERNAL_ac87fc0f_4_k_cu_8b9227d8_68124cuda3std3__441_GLOBAL__N__ac87fc0f_4_k_cu_8b9227d8_68126ignoreE)
_ZN39_INTERNAL_ac87fc0f_4_k_cu_8b9227d8_68124cuda3std3__441_GLOBAL__N__ac87fc0f_4_k_cu_8b9227d8_68126ignoreE:
	.zero		1
	.type		_ZN39_INTERNAL_ac87fc0f_4_k_cu_8b9227d8_68124cute7productE,@object
	.size		_ZN39_INTERNAL_ac87fc0f_4_k_cu_8b9227d8_68124cute7productE,(_ZN39_INTERNAL_ac87fc0f_4_k_cu_8b9227d8_68124cuda3std3__45__cpo3endE - _ZN39_INTERNAL_ac87fc0f_4_k_cu_8b9227d8_68124cute7productE)
_ZN39_INTERNAL_ac87fc0f_4_k_cu_8b9227d8_68124cute7productE:
	.zero		1
	.type		_ZN39_INTERNAL_ac87fc0f_4_k_cu_8b9227d8_68124cuda3std3__45__cpo3endE,@object
	.size		_ZN39_INTERNAL_ac87fc0f_4_k_cu_8b9227d8_68124cuda3std3__45__cpo3endE,(_ZN39_INTERNAL_ac87fc0f_4_k_cu_8b9227d8_68124cuda3std3__419piecewise_constructE - _ZN39_INTERNAL_ac87fc0f_4_k_cu_8b9227d8_68124cuda3std3__45__cpo3endE)
_ZN39_INTERNAL_ac87fc0f_4_k_cu_8b9227d8_68124cuda3std3__45__cpo3endE:
	.zero		1
	.type		_ZN39_INTERNAL_ac87fc0f_4_k_cu_8b9227d8_68124cuda3std3__419piecewise_constructE,@object
	.size		_ZN39_INTERNAL_ac87fc0f_4_k_cu_8b9227d8_68124cuda3std3__419piecewise_constructE,(_ZN39_INTERNAL_ac87fc0f_4_k_cu_8b9227d8_68124cuda3std3__45__cpo4cendE - _ZN39_INTERNAL_ac87fc0f_4_k_cu_8b9227d8_68124cuda3std3__419piecewise_constructE)
_ZN39_INTERNAL_ac87fc0f_4_k_cu_8b9227d8_68124cuda3std3__419piecewise_constructE:
	.zero		1
	.type		_ZN39_INTERNAL_ac87fc0f_4_k_cu_8b9227d8_68124cuda3std3__45__cpo4cendE,@object
	.size		_ZN39_INTERNAL_ac87fc0f_4_k_cu_8b9227d8_68124cuda3std3__45__cpo4cendE,(_ZN39_INTERNAL_ac87fc0f_4_k_cu_8b9227d8_68124cuda3std6ranges3__45__cpo4swapE - _ZN39_INTERNAL_ac87fc0f_4_k_cu_8b9227d8_68124cuda3std3__45__cpo4cendE)
_ZN39_INTERNAL_ac87fc0f_4_k_cu_8b9227d8_68124cuda3std3__45__cpo4cendE:
	.zero		1
	.type		_ZN39_INTERNAL_ac87fc0f_4_k_cu_8b9227d8_68124cuda3std6ranges3__45__cpo4swapE,@object
	.size		_ZN39_INTERNAL_ac87fc0f_4_k_cu_8b9227d8_68124cuda3std6ranges3__45__cpo4swapE,(.L_10 - _ZN39_INTERNAL_ac87fc0f_4_k_cu_8b9227d8_68124cuda3std6ranges3__45__cpo4swapE)
_ZN39_INTERNAL_ac87fc0f_4_k_cu_8b9227d8_68124cuda3std6ranges3__45__cpo4swapE:
	.zero		1
.L_10:


//--------------------- .nv.constant0._ZN7cutlass13device_kernelINS_4gemm6kernel13GemmUniversalIN4cute5tupleIJiiiiEEENS1_10collective13CollectiveMmaINS1_35MainloopSm100TmaUmmaWarpSpecializedILi5ELi2ELi4ENS5_IJNS4_1CILi1EEENSA_ILi2EEESB_EEEEENS5_IJNSA_ILi64EEESF_NSA_ILi32EEEEEENS_10bfloat16_tENS5_IJlSB_lEEESI_SJ_NS4_8TiledMMAINS4_8MMA_AtomIJNS4_20SM100_MMA_F16BF16_SSISI_SI_fLi64ELi64ELNS4_4UMMA5MajorE0ELSO_0ELNSN_7ScaleInE0ELSP_0EEEEEENS4_6LayoutINS5_IJSB_SB_SB_EEENS5_IJNSA_ILi0EEESU_SU_EEEEENS5_IJNS4_10UnderscoreESX_SX_EEEEENS4_23SM90_TMA_LOAD_MULTICASTENS4_14ComposedLayoutINS4_7SwizzleILi2ELi4ELi3EEENS4_18smem_ptr_flag_bitsILi16EEENSS_INS5_IJNSA_ILi8EEESG_EEENS5_IJSG_SB_EEEEEEEvNS4_8identityENS4_13SM90_TMA_LOADES1A_vS1B_EENS_8epilogue10collective18CollectiveEpilogueINS1E_23Sm100TmaWarpSpecializedILi3ELi2ELi16ELb1ELb0EEEJSH_NS5_IJNSS_ISF_SB_EENSS_ISG_SB_EEEEESI_SJ_SI_SJ_NS1E_6fusion15FusionCallbacksIS1I_NS1M_17LinearCombinationISI_fSI_fLNS_15FloatRoundStyleE2EEESH_S1L_JEEENS4_5SM1004TMEM4LOAD26SM100_TMEM_LOAD_16dp256b4xES1C_S1A_NS4_17SM75_U32x4_LDSM_NENS4_14SM90_TMA_STOREES1A_NS4_17SM90_U32x4_STSM_NENS4_39AutoVectorizingCopyWithAssumedAlignmentILi128EEEEEEvvEEEEvNT_6ParamsE --------------------------
	.section	.nv.constant0._ZN7cutlass13device_kernelINS_4gemm6kernel13GemmUniversalIN4cute5tupleIJiiiiEEENS1_10collective13CollectiveMmaINS1_35MainloopSm100TmaUmmaWarpSpecializedILi5ELi2ELi4ENS5_IJNS4_1CILi1EEENSA_ILi2EEESB_EEEEENS5_IJNSA_ILi64EEESF_NSA_ILi32EEEEEENS_10bfloat16_tENS5_IJlSB_lEEESI_SJ_NS4_8TiledMMAINS4_8MMA_AtomIJNS4_20SM100_MMA_F16BF16_SSISI_SI_fLi64ELi64ELNS4_4UMMA5MajorE0ELSO_0ELNSN_7ScaleInE0ELSP_0EEEEEENS4_6LayoutINS5_IJSB_SB_SB_EEENS5_IJNSA_ILi0EEESU_SU_EEEEENS5_IJNS4_10UnderscoreESX_SX_EEEEENS4_23SM90_TMA_LOAD_MULTICASTENS4_14ComposedLayoutINS4_7SwizzleILi2ELi4ELi3EEENS4_18smem_ptr_flag_bitsILi16EEENSS_INS5_IJNSA_ILi8EEESG_EEENS5_IJSG_SB_EEEEEEEvNS4_8identityENS4_13SM90_TMA_LOADES1A_vS1B_EENS_8epilogue10collective18CollectiveEpilogueINS1E_23Sm100TmaWarpSpecializedILi3ELi2ELi16ELb1ELb0EEEJSH_NS5_IJNSS_ISF_SB_EENSS_ISG_SB_EEEEESI_SJ_SI_SJ_NS1E_6fusion15FusionCallbacksIS1I_NS1M_17LinearCombinationISI_fSI_fLNS_15FloatRoundStyleE2EEESH_S1L_JEEENS4_5SM1004TMEM4LOAD26SM100_TMEM_LOAD_16dp256b4xES1C_S1A_NS4_17SM75_U32x4_LDSM_NENS4_14SM90_TMA_STOREES1A_NS4_17SM90_U32x4_STSM_NENS4_39AutoVectorizingCopyWithAssumedAlignmentILi128EEEEEEvvEEEEvNT_6ParamsE,"a",@progbits
	.sectionflags	@""
	.align	4
.nv.constant0._ZN7cutlass13device_kernelINS_4gemm6kernel13GemmUniversalIN4cute5tupleIJiiiiEEENS1_10collective13CollectiveMmaINS1_35MainloopSm100TmaUmmaWarpSpecializedILi5ELi2ELi4ENS5_IJNS4_1CILi1EEENSA_ILi2EEESB_EEEEENS5_IJNSA_ILi64EEESF_NSA_ILi32EEEEEENS_10bfloat16_tENS5_IJlSB_lEEESI_SJ_NS4_8TiledMMAINS4_8MMA_AtomIJNS4_20SM100_MMA_F16BF16_SSISI_SI_fLi64ELi64ELNS4_4UMMA5MajorE0ELSO_0ELNSN_7ScaleInE0ELSP_0EEEEEENS4_6LayoutINS5_IJSB_SB_SB_EEENS5_IJNSA_ILi0EEESU_SU_EEEEENS5_IJNS4_10UnderscoreESX_SX_EEEEENS4_23SM90_TMA_LOAD_MULTICASTENS4_14ComposedLayoutINS4_7SwizzleILi2ELi4ELi3EEENS4_18smem_ptr_flag_bitsILi16EEENSS_INS5_IJNSA_ILi8EEESG_EEENS5_IJSG_SB_EEEEEEEvNS4_8identityENS4_13SM90_TMA_LOADES1A_vS1B_EENS_8epilogue10collective18CollectiveEpilogueINS1E_23Sm100TmaWarpSpecializedILi3ELi2ELi16ELb1ELb0EEEJSH_NS5_IJNSS_ISF_SB_EENSS_ISG_SB_EEEEESI_SJ_SI_SJ_NS1E_6fusion15FusionCallbacksIS1I_NS1M_17LinearCombinationISI_fSI_fLNS_15FloatRoundStyleE2EEESH_S1L_JEEENS4_5SM1004TMEM4LOAD26SM100_TMEM_LOAD_16dp256b4xES1C_S1A_NS4_17SM75_U32x4_LDSM_NENS4_14SM90_TMA_STOREES1A_NS4_17SM90_U32x4_STSM_NENS4_39AutoVectorizingCopyWithAssumedAlignmentILi128EEEEEEvvEEEEvNT_6ParamsE:
	.zero		2944


//--------------------- SYMBOLS --------------------------

	.type		.nv.reservedSmem.offset0,@object
	.size		.nv.reservedSmem.offset0,0x4
	.type		.nv.reservedSmem.cap,@object
	.size		.nv.reservedSmem.cap,0x4
	.type		__assertfail,@function
